//
// Generated by NVIDIA NVVM Compiler
//
// Compiler Build ID: CL-36424714
// Cuda compilation tools, release 13.0, V13.0.88
// Based on NVVM 20.0.0
//

.version 9.0
.target sm_100
.address_size 64

	// .globl	_Z25gpu_global_queuing_kernelPjS_S_S_S_S_S_
// _ZZ24gpu_block_queuing_kernelPjS_S_S_S_S_S_E16s_nextLevelNodes has been demoted
// _ZZ24gpu_block_queuing_kernelPjS_S_S_S_S_S_E19s_numNextLevelNodes has been demoted
// _ZZ24gpu_block_queuing_kernelPjS_S_S_S_S_S_E7s_start has been demoted
// _ZZ23gpu_warp_queuing_kernelPjS_S_S_S_S_S_E16b_nextLevelNodes has been demoted
// _ZZ23gpu_warp_queuing_kernelPjS_S_S_S_S_S_E19b_numNextLevelNodes has been demoted
// _ZZ23gpu_warp_queuing_kernelPjS_S_S_S_S_S_E7b_start has been demoted
// _ZZ23gpu_warp_queuing_kernelPjS_S_S_S_S_S_E16w_nextLevelNodes has been demoted
// _ZZ23gpu_warp_queuing_kernelPjS_S_S_S_S_S_E19w_numNextLevelNodes has been demoted
// _ZZ23gpu_warp_queuing_kernelPjS_S_S_S_S_S_E7w_start has been demoted

.visible .entry _Z25gpu_global_queuing_kernelPjS_S_S_S_S_S_(
	.param .u64 .ptr .align 1 _Z25gpu_global_queuing_kernelPjS_S_S_S_S_S__param_0,
	.param .u64 .ptr .align 1 _Z25gpu_global_queuing_kernelPjS_S_S_S_S_S__param_1,
	.param .u64 .ptr .align 1 _Z25gpu_global_queuing_kernelPjS_S_S_S_S_S__param_2,
	.param .u64 .ptr .align 1 _Z25gpu_global_queuing_kernelPjS_S_S_S_S_S__param_3,
	.param .u64 .ptr .align 1 _Z25gpu_global_queuing_kernelPjS_S_S_S_S_S__param_4,
	.param .u64 .ptr .align 1 _Z25gpu_global_queuing_kernelPjS_S_S_S_S_S__param_5,
	.param .u64 .ptr .align 1 _Z25gpu_global_queuing_kernelPjS_S_S_S_S_S__param_6
)
{
	.reg .pred 	%p<6>;
	.reg .b32 	%r<27>;
	.reg .b64 	%rd<27>;

	ld.param.u64 	%rd9, [_Z25gpu_global_queuing_kernelPjS_S_S_S_S_S__param_0];
	ld.param.u64 	%rd10, [_Z25gpu_global_queuing_kernelPjS_S_S_S_S_S__param_1];
	ld.param.u64 	%rd11, [_Z25gpu_global_queuing_kernelPjS_S_S_S_S_S__param_2];
	ld.param.u64 	%rd12, [_Z25gpu_global_queuing_kernelPjS_S_S_S_S_S__param_3];
	ld.param.u64 	%rd13, [_Z25gpu_global_queuing_kernelPjS_S_S_S_S_S__param_4];
	ld.param.u64 	%rd15, [_Z25gpu_global_queuing_kernelPjS_S_S_S_S_S__param_5];
	ld.param.u64 	%rd14, [_Z25gpu_global_queuing_kernelPjS_S_S_S_S_S__param_6];
	cvta.to.global.u64 	%rd1, %rd15;
	mov.u32 	%r14, %tid.x;
	mov.u32 	%r15, %ctaid.x;
	mov.u32 	%r1, %ntid.x;
	mad.lo.s32 	%r24, %r15, %r1, %r14;
	ld.global.u32 	%r26, [%rd1];
	setp.ge.u32 	%p1, %r24, %r26;
	@%p1 bra 	$L__BB0_8;
	cvta.to.global.u64 	%rd2, %rd9;
	mov.u32 	%r16, %nctaid.x;
	mul.lo.s32 	%r4, %r16, %r1;
	cvta.to.global.u64 	%rd3, %rd12;
	cvta.to.global.u64 	%rd4, %rd10;
	cvta.to.global.u64 	%rd5, %rd11;
	cvta.to.global.u64 	%rd6, %rd14;
	cvta.to.global.u64 	%rd7, %rd13;
$L__BB0_2:
	mul.wide.u32 	%rd16, %r24, 4;
	add.s64 	%rd17, %rd3, %rd16;
	ld.global.u32 	%r17, [%rd17];
	mul.wide.u32 	%rd18, %r17, 4;
	add.s64 	%rd19, %rd2, %rd18;
	ld.global.u32 	%r25, [%rd19];
	add.s32 	%r18, %r17, 1;
	mul.wide.u32 	%rd20, %r18, 4;
	add.s64 	%rd8, %rd2, %rd20;
	ld.global.u32 	%r19, [%rd8];
	setp.ge.u32 	%p2, %r25, %r19;
	@%p2 bra 	$L__BB0_7;
$L__BB0_3:
	mul.wide.u32 	%rd21, %r25, 4;
	add.s64 	%rd22, %rd4, %rd21;
	ld.global.u32 	%r9, [%rd22];
	mul.wide.u32 	%rd23, %r9, 4;
	add.s64 	%rd24, %rd5, %rd23;
	atom.global.add.u32 	%r20, [%rd24], 1;
	setp.ne.s32 	%p3, %r20, 0;
	@%p3 bra 	$L__BB0_5;
	atom.global.add.u32 	%r21, [%rd6], 1;
	mul.wide.u32 	%rd25, %r21, 4;
	add.s64 	%rd26, %rd7, %rd25;
	st.global.u32 	[%rd26], %r9;
$L__BB0_5:
	add.s32 	%r25, %r25, 1;
	ld.global.u32 	%r22, [%rd8];
	setp.lt.u32 	%p4, %r25, %r22;
	@%p4 bra 	$L__BB0_3;
	ld.global.u32 	%r26, [%rd1];
$L__BB0_7:
	add.s32 	%r24, %r24, %r4;
	setp.lt.u32 	%p5, %r24, %r26;
	@%p5 bra 	$L__BB0_2;
$L__BB0_8:
	ret;

}
	// .globl	_Z24gpu_block_queuing_kernelPjS_S_S_S_S_S_
.visible .entry _Z24gpu_block_queuing_kernelPjS_S_S_S_S_S_(
	.param .u64 .ptr .align 1 _Z24gpu_block_queuing_kernelPjS_S_S_S_S_S__param_0,
	.param .u64 .ptr .align 1 _Z24gpu_block_queuing_kernelPjS_S_S_S_S_S__param_1,
	.param .u64 .ptr .align 1 _Z24gpu_block_queuing_kernelPjS_S_S_S_S_S__param_2,
	.param .u64 .ptr .align 1 _Z24gpu_block_queuing_kernelPjS_S_S_S_S_S__param_3,
	.param .u64 .ptr .align 1 _Z24gpu_block_queuing_kernelPjS_S_S_S_S_S__param_4,
	.param .u64 .ptr .align 1 _Z24gpu_block_queuing_kernelPjS_S_S_S_S_S__param_5,
	.param .u64 .ptr .align 1 _Z24gpu_block_queuing_kernelPjS_S_S_S_S_S__param_6
)
{
	.reg .pred 	%p<11>;
	.reg .b32 	%r<45>;
	.reg .b64 	%rd<29>;
	// demoted variable
	.shared .align 4 .b8 _ZZ24gpu_block_queuing_kernelPjS_S_S_S_S_S_E16s_nextLevelNodes[8192];
	// demoted variable
	.shared .align 4 .u32 _ZZ24gpu_block_queuing_kernelPjS_S_S_S_S_S_E19s_numNextLevelNodes;
	// demoted variable
	.shared .align 4 .u32 _ZZ24gpu_block_queuing_kernelPjS_S_S_S_S_S_E7s_start;
	ld.param.u64 	%rd9, [_Z24gpu_block_queuing_kernelPjS_S_S_S_S_S__param_0];
	ld.param.u64 	%rd10, [_Z24gpu_block_queuing_kernelPjS_S_S_S_S_S__param_1];
	ld.param.u64 	%rd11, [_Z24gpu_block_queuing_kernelPjS_S_S_S_S_S__param_2];
	ld.param.u64 	%rd12, [_Z24gpu_block_queuing_kernelPjS_S_S_S_S_S__param_3];
	ld.param.u64 	%rd13, [_Z24gpu_block_queuing_kernelPjS_S_S_S_S_S__param_4];
	ld.param.u64 	%rd14, [_Z24gpu_block_queuing_kernelPjS_S_S_S_S_S__param_5];
	ld.param.u64 	%rd15, [_Z24gpu_block_queuing_kernelPjS_S_S_S_S_S__param_6];
	cvta.to.global.u64 	%rd1, %rd13;
	cvta.to.global.u64 	%rd2, %rd15;
	cvta.to.global.u64 	%rd3, %rd14;
	mov.u32 	%r44, %tid.x;
	setp.ne.s32 	%p1, %r44, 0;
	@%p1 bra 	$L__BB1_2;
	mov.b32 	%r20, 0;
	st.shared.u32 	[_ZZ24gpu_block_queuing_kernelPjS_S_S_S_S_S_E19s_numNextLevelNodes], %r20;
$L__BB1_2:
	bar.sync 	0;
	mov.u32 	%r21, %ctaid.x;
	mov.u32 	%r2, %ntid.x;
	mad.lo.s32 	%r41, %r21, %r2, %r44;
	ld.global.u32 	%r43, [%rd3];
	setp.ge.u32 	%p2, %r41, %r43;
	@%p2 bra 	$L__BB1_12;
	cvta.to.global.u64 	%rd4, %rd9;
	mov.u32 	%r22, %nctaid.x;
	mul.lo.s32 	%r5, %r22, %r2;
	cvta.to.global.u64 	%rd5, %rd12;
	cvta.to.global.u64 	%rd6, %rd10;
	cvta.to.global.u64 	%rd7, %rd11;
$L__BB1_4:
	mul.wide.u32 	%rd16, %r41, 4;
	add.s64 	%rd17, %rd5, %rd16;
	ld.global.u32 	%r23, [%rd17];
	mul.wide.u32 	%rd18, %r23, 4;
	add.s64 	%rd19, %rd4, %rd18;
	ld.global.u32 	%r42, [%rd19];
	add.s32 	%r24, %r23, 1;
	mul.wide.u32 	%rd20, %r24, 4;
	add.s64 	%rd8, %rd4, %rd20;
	ld.global.u32 	%r25, [%rd8];
	setp.ge.u32 	%p3, %r42, %r25;
	@%p3 bra 	$L__BB1_11;
$L__BB1_5:
	mul.wide.u32 	%rd21, %r42, 4;
	add.s64 	%rd22, %rd6, %rd21;
	ld.global.u32 	%r10, [%rd22];
	mul.wide.u32 	%rd23, %r10, 4;
	add.s64 	%rd24, %rd7, %rd23;
	atom.global.add.u32 	%r26, [%rd24], 1;
	setp.ne.s32 	%p4, %r26, 0;
	@%p4 bra 	$L__BB1_9;
	atom.shared.add.u32 	%r11, [_ZZ24gpu_block_queuing_kernelPjS_S_S_S_S_S_E19s_numNextLevelNodes], 1;
	setp.gt.u32 	%p5, %r11, 2047;
	@%p5 bra 	$L__BB1_8;
	shl.b32 	%r29, %r11, 2;
	mov.u32 	%r30, _ZZ24gpu_block_queuing_kernelPjS_S_S_S_S_S_E16s_nextLevelNodes;
	add.s32 	%r31, %r30, %r29;
	st.shared.u32 	[%r31], %r10;
	bra.uni 	$L__BB1_9;
$L__BB1_8:
	mov.b32 	%r27, 2048;
	st.shared.u32 	[_ZZ24gpu_block_queuing_kernelPjS_S_S_S_S_S_E19s_numNextLevelNodes], %r27;
	atom.global.add.u32 	%r28, [%rd2], 1;
	mul.wide.u32 	%rd25, %r28, 4;
	add.s64 	%rd26, %rd1, %rd25;
	st.global.u32 	[%rd26], %r10;
$L__BB1_9:
	add.s32 	%r42, %r42, 1;
	ld.global.u32 	%r32, [%rd8];
	setp.lt.u32 	%p6, %r42, %r32;
	@%p6 bra 	$L__BB1_5;
	ld.global.u32 	%r43, [%rd3];
$L__BB1_11:
	add.s32 	%r41, %r41, %r5;
	setp.lt.u32 	%p7, %r41, %r43;
	@%p7 bra 	$L__BB1_4;
$L__BB1_12:
	setp.ne.s32 	%p8, %r44, 0;
	bar.sync 	0;
	@%p8 bra 	$L__BB1_14;
	ld.shared.u32 	%r33, [_ZZ24gpu_block_queuing_kernelPjS_S_S_S_S_S_E19s_numNextLevelNodes];
	atom.global.add.u32 	%r34, [%rd2], %r33;
	st.shared.u32 	[_ZZ24gpu_block_queuing_kernelPjS_S_S_S_S_S_E7s_start], %r34;
$L__BB1_14:
	bar.sync 	0;
	ld.shared.u32 	%r16, [_ZZ24gpu_block_queuing_kernelPjS_S_S_S_S_S_E19s_numNextLevelNodes];
	setp.ge.u32 	%p9, %r44, %r16;
	@%p9 bra 	$L__BB1_17;
	ld.shared.u32 	%r17, [_ZZ24gpu_block_queuing_kernelPjS_S_S_S_S_S_E7s_start];
	mov.u32 	%r36, _ZZ24gpu_block_queuing_kernelPjS_S_S_S_S_S_E16s_nextLevelNodes;
$L__BB1_16:
	shl.b32 	%r35, %r44, 2;
	add.s32 	%r37, %r36, %r35;
	ld.shared.u32 	%r38, [%r37];
	add.s32 	%r39, %r17, %r44;
	mul.wide.u32 	%rd27, %r39, 4;
	add.s64 	%rd28, %rd1, %rd27;
	st.global.u32 	[%rd28], %r38;
	add.s32 	%r44, %r44, %r2;
	setp.lt.u32 	%p10, %r44, %r16;
	@%p10 bra 	$L__BB1_16;
$L__BB1_17:
	ret;

}
	// .globl	_Z23gpu_warp_queuing_kernelPjS_S_S_S_S_S_
.visible .entry _Z23gpu_warp_queuing_kernelPjS_S_S_S_S_S_(
	.param .u64 .ptr .align 1 _Z23gpu_warp_queuing_kernelPjS_S_S_S_S_S__param_0,
	.param .u64 .ptr .align 1 _Z23gpu_warp_queuing_kernelPjS_S_S_S_S_S__param_1,
	.param .u64 .ptr .align 1 _Z23gpu_warp_queuing_kernelPjS_S_S_S_S_S__param_2,
	.param .u64 .ptr .align 1 _Z23gpu_warp_queuing_kernelPjS_S_S_S_S_S__param_3,
	.param .u64 .ptr .align 1 _Z23gpu_warp_queuing_kernelPjS_S_S_S_S_S__param_4,
	.param .u64 .ptr .align 1 _Z23gpu_warp_queuing_kernelPjS_S_S_S_S_S__param_5,
	.param .u64 .ptr .align 1 _Z23gpu_warp_queuing_kernelPjS_S_S_S_S_S__param_6
)
{
	.reg .pred 	%p<28>;
	.reg .b32 	%r<151>;
	.reg .b64 	%rd<39>;
	// demoted variable
	.shared .align 4 .b8 _ZZ23gpu_warp_queuing_kernelPjS_S_S_S_S_S_E16b_nextLevelNodes[8192];
	// demoted variable
	.shared .align 4 .u32 _ZZ23gpu_warp_queuing_kernelPjS_S_S_S_S_S_E19b_numNextLevelNodes;
	// demoted variable
	.shared .align 4 .u32 _ZZ23gpu_warp_queuing_kernelPjS_S_S_S_S_S_E7b_start;
	// demoted variable
	.shared .align 4 .b8 _ZZ23gpu_warp_queuing_kernelPjS_S_S_S_S_S_E16w_nextLevelNodes[16384];
	// demoted variable
	.shared .align 4 .b8 _ZZ23gpu_warp_queuing_kernelPjS_S_S_S_S_S_E19w_numNextLevelNodes[128];
	// demoted variable
	.shared .align 4 .b8 _ZZ23gpu_warp_queuing_kernelPjS_S_S_S_S_S_E7w_start[128];
	ld.param.u64 	%rd9, [_Z23gpu_warp_queuing_kernelPjS_S_S_S_S_S__param_0];
	ld.param.u64 	%rd10, [_Z23gpu_warp_queuing_kernelPjS_S_S_S_S_S__param_1];
	ld.param.u64 	%rd11, [_Z23gpu_warp_queuing_kernelPjS_S_S_S_S_S__param_2];
	ld.param.u64 	%rd12, [_Z23gpu_warp_queuing_kernelPjS_S_S_S_S_S__param_3];
	ld.param.u64 	%rd13, [_Z23gpu_warp_queuing_kernelPjS_S_S_S_S_S__param_4];
	ld.param.u64 	%rd14, [_Z23gpu_warp_queuing_kernelPjS_S_S_S_S_S__param_5];
	ld.param.u64 	%rd15, [_Z23gpu_warp_queuing_kernelPjS_S_S_S_S_S__param_6];
	cvta.to.global.u64 	%rd1, %rd13;
	cvta.to.global.u64 	%rd2, %rd15;
	cvta.to.global.u64 	%rd3, %rd14;
	mov.u32 	%r150, %tid.x;
	mov.u32 	%r55, %ctaid.x;
	mov.u32 	%r2, %ntid.x;
	mad.lo.s32 	%r138, %r55, %r2, %r150;
	and.b32  	%r4, %r150, 31;
	setp.ne.s32 	%p2, %r150, 0;
	@%p2 bra 	$L__BB2_2;
	mov.b32 	%r56, 0;
	st.shared.u32 	[_ZZ23gpu_warp_queuing_kernelPjS_S_S_S_S_S_E19b_numNextLevelNodes], %r56;
	bra.uni 	$L__BB2_3;
$L__BB2_2:
	setp.gt.u32 	%p4, %r150, 31;
	mov.pred 	%p27, 0;
	@%p4 bra 	$L__BB2_4;
$L__BB2_3:
	shl.b32 	%r57, %r150, 2;
	mov.u32 	%r58, _ZZ23gpu_warp_queuing_kernelPjS_S_S_S_S_S_E19w_numNextLevelNodes;
	add.s32 	%r59, %r58, %r57;
	mov.b32 	%r60, 0;
	st.shared.u32 	[%r59], %r60;
	mov.pred 	%p27, -1;
$L__BB2_4:
	bar.sync 	0;
	ld.global.u32 	%r140, [%rd3];
	setp.ge.u32 	%p6, %r138, %r140;
	shl.b32 	%r61, %r4, 2;
	mov.u32 	%r62, _ZZ23gpu_warp_queuing_kernelPjS_S_S_S_S_S_E19w_numNextLevelNodes;
	add.s32 	%r6, %r62, %r61;
	@%p6 bra 	$L__BB2_16;
	cvta.to.global.u64 	%rd4, %rd9;
	mov.u32 	%r63, %nctaid.x;
	mul.lo.s32 	%r7, %r63, %r2;
	cvta.to.global.u64 	%rd5, %rd12;
	cvta.to.global.u64 	%rd6, %rd10;
	cvta.to.global.u64 	%rd7, %rd11;
	mov.u32 	%r65, _ZZ23gpu_warp_queuing_kernelPjS_S_S_S_S_S_E16w_nextLevelNodes;
	add.s32 	%r8, %r65, %r61;
$L__BB2_6:
	mul.wide.u32 	%rd16, %r138, 4;
	add.s64 	%rd17, %rd5, %rd16;
	ld.global.u32 	%r66, [%rd17];
	mul.wide.u32 	%rd18, %r66, 4;
	add.s64 	%rd19, %rd4, %rd18;
	ld.global.u32 	%r139, [%rd19];
	add.s32 	%r67, %r66, 1;
	mul.wide.u32 	%rd20, %r67, 4;
	add.s64 	%rd8, %rd4, %rd20;
	ld.global.u32 	%r68, [%rd8];
	setp.ge.u32 	%p7, %r139, %r68;
	@%p7 bra 	$L__BB2_15;
$L__BB2_7:
	mul.wide.u32 	%rd21, %r139, 4;
	add.s64 	%rd22, %rd6, %rd21;
	ld.global.u32 	%r13, [%rd22];
	mul.wide.u32 	%rd23, %r13, 4;
	add.s64 	%rd24, %rd7, %rd23;
	atom.global.add.u32 	%r69, [%rd24], 1;
	setp.ne.s32 	%p8, %r69, 0;
	@%p8 bra 	$L__BB2_13;
	atom.shared.add.u32 	%r14, [%r6], 1;
	setp.gt.u32 	%p9, %r14, 127;
	@%p9 bra 	$L__BB2_10;
	shl.b32 	%r76, %r14, 7;
	add.s32 	%r77, %r8, %r76;
	st.shared.u32 	[%r77], %r13;
	bra.uni 	$L__BB2_13;
$L__BB2_10:
	mov.b32 	%r70, 2048;
	st.shared.u32 	[%r6], %r70;
	atom.shared.add.u32 	%r15, [_ZZ23gpu_warp_queuing_kernelPjS_S_S_S_S_S_E19b_numNextLevelNodes], 1;
	setp.gt.u32 	%p10, %r15, 2047;
	@%p10 bra 	$L__BB2_12;
	shl.b32 	%r73, %r15, 2;
	mov.u32 	%r74, _ZZ23gpu_warp_queuing_kernelPjS_S_S_S_S_S_E16b_nextLevelNodes;
	add.s32 	%r75, %r74, %r73;
	st.shared.u32 	[%r75], %r13;
	bra.uni 	$L__BB2_13;
$L__BB2_12:
	mov.b32 	%r71, 2048;
	st.shared.u32 	[_ZZ23gpu_warp_queuing_kernelPjS_S_S_S_S_S_E19b_numNextLevelNodes], %r71;
	atom.global.add.u32 	%r72, [%rd2], 1;
	mul.wide.u32 	%rd25, %r72, 4;
	add.s64 	%rd26, %rd1, %rd25;
	st.global.u32 	[%rd26], %r13;
$L__BB2_13:
	add.s32 	%r139, %r139, 1;
	ld.global.u32 	%r78, [%rd8];
	setp.lt.u32 	%p11, %r139, %r78;
	@%p11 bra 	$L__BB2_7;
	ld.global.u32 	%r140, [%rd3];
$L__BB2_15:
	add.s32 	%r138, %r138, %r7;
	setp.lt.u32 	%p12, %r138, %r140;
	@%p12 bra 	$L__BB2_6;
$L__BB2_16:
	bar.sync 	0;
	shr.u32 	%r145, %r150, 5;
	mov.u32 	%r80, _ZZ23gpu_warp_queuing_kernelPjS_S_S_S_S_S_E7w_start;
	add.s32 	%r21, %r80, %r61;
	not.pred 	%p13, %p27;
	@%p13 bra 	$L__BB2_18;
	ld.shared.u32 	%r81, [%r6];
	atom.shared.add.u32 	%r82, [_ZZ23gpu_warp_queuing_kernelPjS_S_S_S_S_S_E19b_numNextLevelNodes], %r81;
	st.shared.u32 	[%r21], %r82;
$L__BB2_18:
	bar.sync 	0;
	ld.shared.u32 	%r22, [%r6];
	setp.ge.u32 	%p14, %r145, %r22;
	@%p14 bra 	$L__BB2_40;
	ld.shared.u32 	%r23, [%r21];
	add.s32 	%r83, %r145, 16;
	max.u32 	%r84, %r22, %r83;
	not.b32 	%r85, %r145;
	add.s32 	%r24, %r84, %r85;
	and.b32  	%r86, %r24, 48;
	setp.eq.s32 	%p15, %r86, 48;
	@%p15 bra 	$L__BB2_25;
	shr.u32 	%r87, %r24, 4;
	add.s32 	%r88, %r87, 1;
	and.b32  	%r89, %r88, 3;
	shl.b32 	%r90, %r145, 7;
	or.b32  	%r92, %r90, %r61;
	mov.u32 	%r93, _ZZ23gpu_warp_queuing_kernelPjS_S_S_S_S_S_E16w_nextLevelNodes;
	add.s32 	%r144, %r93, %r92;
	add.s32 	%r142, %r23, %r145;
	shl.b32 	%r94, %r142, 2;
	mov.u32 	%r95, _ZZ23gpu_warp_queuing_kernelPjS_S_S_S_S_S_E16b_nextLevelNodes;
	add.s32 	%r143, %r95, %r94;
	neg.s32 	%r141, %r89;
	shl.b32 	%r96, %r88, 4;
	and.b32  	%r97, %r96, 48;
	add.s32 	%r145, %r145, %r97;
$L__BB2_21:
	.pragma "nounroll";
	setp.lt.u32 	%p16, %r142, 2048;
	@%p16 bra 	$L__BB2_23;
	mov.b32 	%r98, 2048;
	st.shared.u32 	[_ZZ23gpu_warp_queuing_kernelPjS_S_S_S_S_S_E19b_numNextLevelNodes], %r98;
	atom.global.add.u32 	%r99, [%rd2], 1;
	ld.shared.u32 	%r100, [%r144];
	mul.wide.u32 	%rd27, %r99, 4;
	add.s64 	%rd28, %rd1, %rd27;
	st.global.u32 	[%rd28], %r100;
	bra.uni 	$L__BB2_24;
$L__BB2_23:
	ld.shared.u32 	%r101, [%r144];
	st.shared.u32 	[%r143], %r101;
$L__BB2_24:
	add.s32 	%r144, %r144, 2048;
	add.s32 	%r143, %r143, 64;
	add.s32 	%r142, %r142, 16;
	add.s32 	%r141, %r141, 1;
	setp.ne.s32 	%p17, %r141, 0;
	@%p17 bra 	$L__BB2_21;
$L__BB2_25:
	setp.lt.u32 	%p18, %r24, 48;
	@%p18 bra 	$L__BB2_40;
	add.s32 	%r149, %r145, 32;
	add.s32 	%r148, %r145, %r23;
	shl.b32 	%r102, %r148, 2;
	mov.u32 	%r103, _ZZ23gpu_warp_queuing_kernelPjS_S_S_S_S_S_E16b_nextLevelNodes;
	add.s32 	%r104, %r102, %r103;
	add.s32 	%r147, %r104, 128;
	shl.b32 	%r105, %r145, 7;
	or.b32  	%r107, %r105, %r61;
	mov.u32 	%r108, _ZZ23gpu_warp_queuing_kernelPjS_S_S_S_S_S_E16w_nextLevelNodes;
	add.s32 	%r109, %r107, %r108;
	add.s32 	%r146, %r109, 4096;
$L__BB2_27:
	setp.gt.u32 	%p19, %r148, 2047;
	@%p19 bra 	$L__BB2_29;
	ld.shared.u32 	%r113, [%r146+-4096];
	st.shared.u32 	[%r147+-128], %r113;
	bra.uni 	$L__BB2_30;
$L__BB2_29:
	mov.b32 	%r110, 2048;
	st.shared.u32 	[_ZZ23gpu_warp_queuing_kernelPjS_S_S_S_S_S_E19b_numNextLevelNodes], %r110;
	atom.global.add.u32 	%r111, [%rd2], 1;
	ld.shared.u32 	%r112, [%r146+-4096];
	mul.wide.u32 	%rd29, %r111, 4;
	add.s64 	%rd30, %rd1, %rd29;
	st.global.u32 	[%rd30], %r112;
$L__BB2_30:
	add.s32 	%r114, %r148, 16;
	setp.lt.u32 	%p20, %r114, 2048;
	@%p20 bra 	$L__BB2_32;
	mov.b32 	%r115, 2048;
	st.shared.u32 	[_ZZ23gpu_warp_queuing_kernelPjS_S_S_S_S_S_E19b_numNextLevelNodes], %r115;
	atom.global.add.u32 	%r116, [%rd2], 1;
	ld.shared.u32 	%r117, [%r146+-2048];
	mul.wide.u32 	%rd31, %r116, 4;
	add.s64 	%rd32, %rd1, %rd31;
	st.global.u32 	[%rd32], %r117;
	bra.uni 	$L__BB2_33;
$L__BB2_32:
	ld.shared.u32 	%r118, [%r146+-2048];
	st.shared.u32 	[%r147+-64], %r118;
$L__BB2_33:
	add.s32 	%r119, %r148, 32;
	setp.lt.u32 	%p21, %r119, 2048;
	@%p21 bra 	$L__BB2_35;
	mov.b32 	%r120, 2048;
	st.shared.u32 	[_ZZ23gpu_warp_queuing_kernelPjS_S_S_S_S_S_E19b_numNextLevelNodes], %r120;
	atom.global.add.u32 	%r121, [%rd2], 1;
	ld.shared.u32 	%r122, [%r146];
	mul.wide.u32 	%rd33, %r121, 4;
	add.s64 	%rd34, %rd1, %rd33;
	st.global.u32 	[%rd34], %r122;
	bra.uni 	$L__BB2_36;
$L__BB2_35:
	ld.shared.u32 	%r123, [%r146];
	st.shared.u32 	[%r147], %r123;
$L__BB2_36:
	add.s32 	%r124, %r148, 48;
	setp.lt.u32 	%p22, %r124, 2048;
	@%p22 bra 	$L__BB2_38;
	mov.b32 	%r125, 2048;
	st.shared.u32 	[_ZZ23gpu_warp_queuing_kernelPjS_S_S_S_S_S_E19b_numNextLevelNodes], %r125;
	atom.global.add.u32 	%r126, [%rd2], 1;
	ld.shared.u32 	%r127, [%r146+2048];
	mul.wide.u32 	%rd35, %r126, 4;
	add.s64 	%rd36, %rd1, %rd35;
	st.global.u32 	[%rd36], %r127;
	bra.uni 	$L__BB2_39;
$L__BB2_38:
	ld.shared.u32 	%r128, [%r146+2048];
	st.shared.u32 	[%r147+64], %r128;
$L__BB2_39:
	add.s32 	%r47, %r149, 64;
	add.s32 	%r129, %r149, 32;
	add.s32 	%r148, %r148, 64;
	add.s32 	%r147, %r147, 256;
	add.s32 	%r146, %r146, 8192;
	setp.lt.u32 	%p23, %r129, %r22;
	mov.u32 	%r149, %r47;
	@%p23 bra 	$L__BB2_27;
$L__BB2_40:
	setp.ne.s32 	%p24, %r150, 0;
	bar.sync 	0;
	@%p24 bra 	$L__BB2_42;
	ld.shared.u32 	%r130, [_ZZ23gpu_warp_queuing_kernelPjS_S_S_S_S_S_E19b_numNextLevelNodes];
	atom.global.add.u32 	%r131, [%rd2], %r130;
	st.shared.u32 	[_ZZ23gpu_warp_queuing_kernelPjS_S_S_S_S_S_E7b_start], %r131;
$L__BB2_42:
	bar.sync 	0;
	ld.shared.u32 	%r51, [_ZZ23gpu_warp_queuing_kernelPjS_S_S_S_S_S_E19b_numNextLevelNodes];
	setp.ge.u32 	%p25, %r150, %r51;
	@%p25 bra 	$L__BB2_45;
	ld.shared.u32 	%r52, [_ZZ23gpu_warp_queuing_kernelPjS_S_S_S_S_S_E7b_start];
	mov.u32 	%r133, _ZZ23gpu_warp_queuing_kernelPjS_S_S_S_S_S_E16b_nextLevelNodes;
$L__BB2_44:
	shl.b32 	%r132, %r150, 2;
	add.s32 	%r134, %r133, %r132;
	ld.shared.u32 	%r135, [%r134];
	add.s32 	%r136, %r52, %r150;
	mul.wide.u32 	%rd37, %r136, 4;
	add.s64 	%rd38, %rd1, %rd37;
	st.global.u32 	[%rd38], %r135;
	add.s32 	%r150, %r150, %r2;
	setp.lt.u32 	%p26, %r150, %r51;
	@%p26 bra 	$L__BB2_44;
$L__BB2_45:
	ret;

}


// ===== COMPILED SASS (sm_100) =====

	.target	sm_100

	.elftype	@"ET_EXEC"


//--------------------- .note.nv.tkinfo           --------------------------
	.section	.note.nv.tkinfo,"",@"SHT_NOTE"
	.sectionflags	@"SHF_NOTE_NV_TKINFO"
	.tkinfo
        /*0018*/ 	.word	0x00000002
        /*0030*/ 	.string	""
        /*0030*/ 	.string	"ptxas"
        /*0030*/ 	.string	"Cuda compilation tools, release 13.0, V13.0.88"
        /*0030*/ 	.string	"Build cuda_13.0.r13.0/compiler.36424714_0"
        /*0030*/ 	.string	"-arch sm_100 -m 64 "



//--------------------- .note.nv.cuinfo           --------------------------
	.section	.note.nv.cuinfo,"",@"SHT_NOTE"
	.sectionflags	@"SHF_NOTE_NV_CUINFO"
        /*0018*/ 	.short	0x0002
        /*001a*/ 	.short	0x0064
        /*001c*/ 	.short	0x0082
	.zero		2


//--------------------- .nv.info                  --------------------------
	.section	.nv.info,"",@"SHT_CUDA_INFO"
	.align	4


	//----- nvinfo : EIATTR_REGCOUNT
	.align		4
        /*0000*/ 	.byte	0x04, 0x2f
        /*0002*/ 	.short	(.L_1 - .L_0)
	.align		4
.L_0:
        /*0004*/ 	.word	index@(_Z25gpu_global_queuing_kernelPjS_S_S_S_S_S_)
        /*0008*/ 	.word	0x00000018


	//----- nvinfo : EIATTR_FRAME_SIZE
	.align		4
.L_1:
        /*000c*/ 	.byte	0x04, 0x11
        /*000e*/ 	.short	(.L_3 - .L_2)
	.align		4
.L_2:
        /*0010*/ 	.word	index@(_Z25gpu_global_queuing_kernelPjS_S_S_S_S_S_)
        /*0014*/ 	.word	0x00000000


	//----- nvinfo : EIATTR_REGCOUNT
	.align		4
.L_3:
        /*0018*/ 	.byte	0x04, 0x2f
        /*001a*/ 	.short	(.L_5 - .L_4)
	.align		4
.L_4:
        /*001c*/ 	.word	index@(_Z24gpu_block_queuing_kernelPjS_S_S_S_S_S_)
        /*0020*/ 	.word	0x00000020


	//----- nvinfo : EIATTR_FRAME_SIZE
	.align		4
.L_5:
        /*0024*/ 	.byte	0x04, 0x11
        /*0026*/ 	.short	(.L_7 - .L_6)
	.align		4
.L_6:
        /*0028*/ 	.word	index@(_Z24gpu_block_queuing_kernelPjS_S_S_S_S_S_)
        /*002c*/ 	.word	0x00000000


	//----- nvinfo : EIATTR_REGCOUNT
	.align		4
.L_7:
        /*0030*/ 	.byte	0x04, 0x2f
        /*0032*/ 	.short	(.L_9 - .L_8)
	.align		4
.L_8:
        /*0034*/ 	.word	index@(_Z23gpu_warp_queuing_kernelPjS_S_S_S_S_S_)
        /*0038*/ 	.word	0x00000020


	//----- nvinfo : EIATTR_FRAME_SIZE
	.align		4
.L_9:
        /*003c*/ 	.byte	0x04, 0x11
        /*003e*/ 	.short	(.L_11 - .L_10)
	.align		4
.L_10:
        /*0040*/ 	.word	index@(_Z23gpu_warp_queuing_kernelPjS_S_S_S_S_S_)
        /*0044*/ 	.word	0x00000000


	//----- nvinfo : EIATTR_MIN_STACK_SIZE
	.align		4
.L_11:
        /*0048*/ 	.byte	0x04, 0x12
        /*004a*/ 	.short	(.L_13 - .L_12)
	.align		4
.L_12:
        /*004c*/ 	.word	index@(_Z23gpu_warp_queuing_kernelPjS_S_S_S_S_S_)
        /*0050*/ 	.word	0x00000000


	//----- nvinfo : EIATTR_MIN_STACK_SIZE
	.align		4
.L_13:
        /*0054*/ 	.byte	0x04, 0x12
        /*0056*/ 	.short	(.L_15 - .L_14)
	.align		4
.L_14:
        /*0058*/ 	.word	index@(_Z24gpu_block_queuing_kernelPjS_S_S_S_S_S_)
        /*005c*/ 	.word	0x00000000


	//----- nvinfo : EIATTR_MIN_STACK_SIZE
	.align		4
.L_15:
        /*0060*/ 	.byte	0x04, 0x12
        /*0062*/ 	.short	(.L_17 - .L_16)
	.align		4
.L_16:
        /*0064*/ 	.word	index@(_Z25gpu_global_queuing_kernelPjS_S_S_S_S_S_)
        /*0068*/ 	.word	0x00000000
.L_17:


//--------------------- .nv.compat                --------------------------
	.section	.nv.compat,"",@"SHT_CUDA_COMPAT_INFO"
	.align	4
        /*0000*/ 	.byte	0x02, 0x09, 0x00, 0x00, 0x02, 0x02, 0x01, 0x00, 0x02, 0x05, 0x05, 0x00, 0x03, 0x07, 0x01, 0x01
        /*0010*/ 	.byte	0x02, 0x03, 0x00, 0x00, 0x02, 0x06, 0x01, 0x00, 0x04, 0x0b, 0x08, 0x00, 0x09, 0x00, 0x00, 0x00
        /*0020*/ 	.byte	0x00, 0x00, 0x00, 0x00


//--------------------- .nv.info._Z23gpu_warp_queuing_kernelPjS_S_S_S_S_S_ --------------------------
	.section	.nv.info._Z23gpu_warp_queuing_kernelPjS_S_S_S_S_S_,"",@"SHT_CUDA_INFO"
	.sectionflags	@""
	.align	4


	//----- nvinfo : EIATTR_CUDA_API_VERSION
	.align		4
        /*0000*/ 	.byte	0x04, 0x37
        /*0002*/ 	.short	(.L_19 - .L_18)
.L_18:
        /*0004*/ 	.word	0x00000082


	//----- nvinfo : EIATTR_KPARAM_INFO
	.align		4
.L_19:
        /*0008*/ 	.byte	0x04, 0x17
        /*000a*/ 	.short	(.L_21 - .L_20)
.L_20:
        /*000c*/ 	.word	0x00000000
        /*0010*/ 	.short	0x0006
        /*0012*/ 	.short	0x0030
        /*0014*/ 	.byte	0x00, 0xf5, 0x21, 0x00


	//----- nvinfo : EIATTR_KPARAM_INFO
	.align		4
.L_21:
        /*0018*/ 	.byte	0x04, 0x17
        /*001a*/ 	.short	(.L_23 - .L_22)
.L_22:
        /*001c*/ 	.word	0x00000000
        /*0020*/ 	.short	0x0005
        /*0022*/ 	.short	0x0028
        /*0024*/ 	.byte	0x00, 0xf5, 0x21, 0x00


	//----- nvinfo : EIATTR_KPARAM_INFO
	.align		4
.L_23:
        /*0028*/ 	.byte	0x04, 0x17
        /*002a*/ 	.short	(.L_25 - .L_24)
.L_24:
        /*002c*/ 	.word	0x00000000
        /*0030*/ 	.short	0x0004
        /*0032*/ 	.short	0x0020
        /*0034*/ 	.byte	0x00, 0xf5, 0x21, 0x00


	//----- nvinfo : EIATTR_KPARAM_INFO
	.align		4
.L_25:
        /*0038*/ 	.byte	0x04, 0x17
        /*003a*/ 	.short	(.L_27 - .L_26)
.L_26:
        /*003c*/ 	.word	0x00000000
        /*0040*/ 	.short	0x0003
        /*0042*/ 	.short	0x0018
        /*0044*/ 	.byte	0x00, 0xf5, 0x21, 0x00


	//----- nvinfo : EIATTR_KPARAM_INFO
	.align		4
.L_27:
        /*0048*/ 	.byte	0x04, 0x17
        /*004a*/ 	.short	(.L_29 - .L_28)
.L_28:
        /*004c*/ 	.word	0x00000000
        /*0050*/ 	.short	0x0002
        /*0052*/ 	.short	0x0010
        /*0054*/ 	.byte	0x00, 0xf5, 0x21, 0x00


	//----- nvinfo : EIATTR_KPARAM_INFO
	.align		4
.L_29:
        /*0058*/ 	.byte	0x04, 0x17
        /*005a*/ 	.short	(.L_31 - .L_30)
.L_30:
        /*005c*/ 	.word	0x00000000
        /*0060*/ 	.short	0x0001
        /*0062*/ 	.short	0x0008
        /*0064*/ 	.byte	0x00, 0xf5, 0x21, 0x00


	//----- nvinfo : EIATTR_KPARAM_INFO
	.align		4
.L_31:
        /*0068*/ 	.byte	0x04, 0x17
        /*006a*/ 	.short	(.L_33 - .L_32)
.L_32:
        /*006c*/ 	.word	0x00000000
        /*0070*/ 	.short	0x0000
        /*0072*/ 	.short	0x0000
        /*0074*/ 	.byte	0x00, 0xf5, 0x21, 0x00


	//----- nvinfo : EIATTR_SPARSE_MMA_MASK
	.align		4
.L_33:
        /*0078*/ 	.byte	0x03, 0x50
        /*007a*/ 	.short	0x0000


	//----- nvinfo : EIATTR_MAXREG_COUNT
	.align		4
        /*007c*/ 	.byte	0x03, 0x1b
        /*007e*/ 	.short	0x00ff


	//----- nvinfo : EIATTR_NUM_BARRIERS
	.align		4
        /*0080*/ 	.byte	0x02, 0x4c
        /*0082*/ 	.byte	0x01
	.zero		1


	//----- nvinfo : EIATTR_MERCURY_ISA_VERSION
	.align		4
        /*0084*/ 	.byte	0x03, 0x5f
        /*0086*/ 	.short	0x0101


	//----- nvinfo : EIATTR_INT_WARP_WIDE_INSTR_OFFSETS
	.align		4
        /*0088*/ 	.byte	0x04, 0x31
        /*008a*/ 	.short	(.L_35 - .L_34)


	//   ....[0]....
.L_34:
        /*008c*/ 	.word	0x000004d0


	//   ....[1]....
        /*0090*/ 	.word	0x000005b0


	//   ....[2]....
        /*0094*/ 	.word	0x00000620


	//   ....[3]....
        /*0098*/ 	.word	0x000006c0


	//   ....[4]....
        /*009c*/ 	.word	0x00000870


	//   ....[5]....
        /*00a0*/ 	.word	0x000008d0


	//   ....[6]....
        /*00a4*/ 	.word	0x00000910


	//   ....[7]....
        /*00a8*/ 	.word	0x00000940


	//   ....[8]....
        /*00ac*/ 	.word	0x00000960


	//   ....[9]....
        /*00b0*/ 	.word	0x00000980


	//   ....[10]....
        /*00b4*/ 	.word	0x000009b0


	//   ....[11]....
        /*00b8*/ 	.word	0x000009c0


	//   ....[12]....
        /*00bc*/ 	.word	0x00000c10


	//   ....[13]....
        /*00c0*/ 	.word	0x00000d00


	//   ....[14]....
        /*00c4*/ 	.word	0x00000f30


	//   ....[15]....
        /*00c8*/ 	.word	0x00001020


	//   ....[16]....
        /*00cc*/ 	.word	0x000010a0


	//   ....[17]....
        /*00d0*/ 	.word	0x00001190


	//   ....[18]....
        /*00d4*/ 	.word	0x00001260


	//   ....[19]....
        /*00d8*/ 	.word	0x00001350


	//   ....[20]....
        /*00dc*/ 	.word	0x00001420


	//   ....[21]....
        /*00e0*/ 	.word	0x00001510


	//   ....[22]....
        /*00e4*/ 	.word	0x000016a0


	//   ....[23]....
        /*00e8*/ 	.word	0x00001740


	//----- nvinfo : EIATTR_VRC_CTA_INIT_COUNT
	.align		4
.L_35:
        /*00ec*/ 	.byte	0x02, 0x4a
	.zero		1
	.zero		1


	//----- nvinfo : EIATTR_EXIT_INSTR_OFFSETS
	.align		4
        /*00f0*/ 	.byte	0x04, 0x1c
        /*00f2*/ 	.short	(.L_37 - .L_36)


	//   ....[0]....
.L_36:
        /*00f4*/ 	.word	0x000017e0


	//   ....[1]....
        /*00f8*/ 	.word	0x00001880


	//----- nvinfo : EIATTR_CRS_STACK_SIZE
	.align		4
.L_37:
        /*00fc*/ 	.byte	0x04, 0x1e
        /*00fe*/ 	.short	(.L_39 - .L_38)
.L_38:
        /*0100*/ 	.word	0x00000000


	//----- nvinfo : EIATTR_CBANK_PARAM_SIZE
	.align		4
.L_39:
        /*0104*/ 	.byte	0x03, 0x19
        /*0106*/ 	.short	0x0038


	//----- nvinfo : EIATTR_PARAM_CBANK
	.align		4
        /*0108*/ 	.byte	0x04, 0x0a
        /*010a*/ 	.short	(.L_41 - .L_40)
	.align		4
.L_40:
        /*010c*/ 	.word	index@(.nv.constant0._Z23gpu_warp_queuing_kernelPjS_S_S_S_S_S_)
        /*0110*/ 	.short	0x0380
        /*0112*/ 	.short	0x0038


	//----- nvinfo : EIATTR_SW_WAR
	.align		4
.L_41:
        /*0114*/ 	.byte	0x04, 0x36
        /*0116*/ 	.short	(.L_43 - .L_42)
.L_42:
        /*0118*/ 	.word	0x00000008
.L_43:


//--------------------- .nv.info._Z24gpu_block_queuing_kernelPjS_S_S_S_S_S_ --------------------------
	.section	.nv.info._Z24gpu_block_queuing_kernelPjS_S_S_S_S_S_,"",@"SHT_CUDA_INFO"
	.sectionflags	@""
	.align	4


	//----- nvinfo : EIATTR_CUDA_API_VERSION
	.align		4
        /*0000*/ 	.byte	0x04, 0x37
        /*0002*/ 	.short	(.L_45 - .L_44)
.L_44:
        /*0004*/ 	.word	0x00000082


	//----- nvinfo : EIATTR_KPARAM_INFO
	.align		4
.L_45:
        /*0008*/ 	.byte	0x04, 0x17
        /*000a*/ 	.short	(.L_47 - .L_46)
.L_46:
        /*000c*/ 	.word	0x00000000
        /*0010*/ 	.short	0x0006
        /*0012*/ 	.short	0x0030
        /*0014*/ 	.byte	0x00, 0xf5, 0x21, 0x00


	//----- nvinfo : EIATTR_KPARAM_INFO
	.align		4
.L_47:
        /*0018*/ 	.byte	0x04, 0x17
        /*001a*/ 	.short	(.L_49 - .L_48)
.L_48:
        /*001c*/ 	.word	0x00000000
        /*0020*/ 	.short	0x0005
        /*0022*/ 	.short	0x0028
        /*0024*/ 	.byte	0x00, 0xf5, 0x21, 0x00


	//----- nvinfo : EIATTR_KPARAM_INFO
	.align		4
.L_49:
        /*0028*/ 	.byte	0x04, 0x17
        /*002a*/ 	.short	(.L_51 - .L_50)
.L_50:
        /*002c*/ 	.word	0x00000000
        /*0030*/ 	.short	0x0004
        /*0032*/ 	.short	0x0020
        /*0034*/ 	.byte	0x00, 0xf5, 0x21, 0x00


	//----- nvinfo : EIATTR_KPARAM_INFO
	.align		4
.L_51:
        /*0038*/ 	.byte	0x04, 0x17
        /*003a*/ 	.short	(.L_53 - .L_52)
.L_52:
        /*003c*/ 	.word	0x00000000
        /*0040*/ 	.short	0x0003
        /*0042*/ 	.short	0x0018
        /*0044*/ 	.byte	0x00, 0xf5, 0x21, 0x00


	//----- nvinfo : EIATTR_KPARAM_INFO
	.align		4
.L_53:
        /*0048*/ 	.byte	0x04, 0x17
        /*004a*/ 	.short	(.L_55 - .L_54)
.L_54:
        /*004c*/ 	.word	0x00000000
        /*0050*/ 	.short	0x0002
        /*0052*/ 	.short	0x0010
        /*0054*/ 	.byte	0x00, 0xf5, 0x21, 0x00


	//----- nvinfo : EIATTR_KPARAM_INFO
	.align		4
.L_55:
        /*0058*/ 	.byte	0x04, 0x17
        /*005a*/ 	.short	(.L_57 - .L_56)
.L_56:
        /*005c*/ 	.word	0x00000000
        /*0060*/ 	.short	0x0001
        /*0062*/ 	.short	0x0008
        /*0064*/ 	.byte	0x00, 0xf5, 0x21, 0x00


	//----- nvinfo : EIATTR_KPARAM_INFO
	.align		4
.L_57:
        /*0068*/ 	.byte	0x04, 0x17
        /*006a*/ 	.short	(.L_59 - .L_58)
.L_58:
        /*006c*/ 	.word	0x00000000
        /*0070*/ 	.short	0x0000
        /*0072*/ 	.short	0x0000
        /*0074*/ 	.byte	0x00, 0xf5, 0x21, 0x00


	//----- nvinfo : EIATTR_SPARSE_MMA_MASK
	.align		4
.L_59:
        /*0078*/ 	.byte	0x03, 0x50
        /*007a*/ 	.short	0x0000


	//----- nvinfo : EIATTR_MAXREG_COUNT
	.align		4
        /*007c*/ 	.byte	0x03, 0x1b
        /*007e*/ 	.short	0x00ff


	//----- nvinfo : EIATTR_NUM_BARRIERS
	.align		4
        /*0080*/ 	.byte	0x02, 0x4c
        /*0082*/ 	.byte	0x01
	.zero		1


	//----- nvinfo : EIATTR_MERCURY_ISA_VERSION
	.align		4
        /*0084*/ 	.byte	0x03, 0x5f
        /*0086*/ 	.short	0x0101


	//----- nvinfo : EIATTR_INT_WARP_WIDE_INSTR_OFFSETS
	.align		4
        /*0088*/ 	.byte	0x04, 0x31
        /*008a*/ 	.short	(.L_61 - .L_60)


	//   ....[0]....
.L_60:
        /*008c*/ 	.word	0x000002d0


	//   ....[1]....
        /*0090*/ 	.word	0x00000390


	//   ....[2]....
        /*0094*/ 	.word	0x00000400


	//   ....[3]....
        /*0098*/ 	.word	0x000004b0


	//   ....[4]....
        /*009c*/ 	.word	0x00000650


	//   ....[5]....
        /*00a0*/ 	.word	0x000006f0


	//----- nvinfo : EIATTR_VRC_CTA_INIT_COUNT
	.align		4
.L_61:
        /*00a4*/ 	.byte	0x02, 0x4a
	.zero		1
	.zero		1


	//----- nvinfo : EIATTR_EXIT_INSTR_OFFSETS
	.align		4
        /*00a8*/ 	.byte	0x04, 0x1c
        /*00aa*/ 	.short	(.L_63 - .L_62)


	//   ....[0]....
.L_62:
        /*00ac*/ 	.word	0x00000790


	//   ....[1]....
        /*00b0*/ 	.word	0x00000830


	//----- nvinfo : EIATTR_CRS_STACK_SIZE
	.align		4
.L_63:
        /*00b4*/ 	.byte	0x04, 0x1e
        /*00b6*/ 	.short	(.L_65 - .L_64)
.L_64:
        /*00b8*/ 	.word	0x00000000


	//----- nvinfo : EIATTR_CBANK_PARAM_SIZE
	.align		4
.L_65:
        /*00bc*/ 	.byte	0x03, 0x19
        /*00be*/ 	.short	0x0038


	//----- nvinfo : EIATTR_PARAM_CBANK
	.align		4
        /*00c0*/ 	.byte	0x04, 0x0a
        /*00c2*/ 	.short	(.L_67 - .L_66)
	.align		4
.L_66:
        /*00c4*/ 	.word	index@(.nv.constant0._Z24gpu_block_queuing_kernelPjS_S_S_S_S_S_)
        /*00c8*/ 	.short	0x0380
        /*00ca*/ 	.short	0x0038


	//----- nvinfo : EIATTR_SW_WAR
	.align		4
.L_67:
        /*00cc*/ 	.byte	0x04, 0x36
        /*00ce*/ 	.short	(.L_69 - .L_68)
.L_68:
        /*00d0*/ 	.word	0x00000008
.L_69:


//--------------------- .nv.info._Z25gpu_global_queuing_kernelPjS_S_S_S_S_S_ --------------------------
	.section	.nv.info._Z25gpu_global_queuing_kernelPjS_S_S_S_S_S_,"",@"SHT_CUDA_INFO"
	.sectionflags	@""
	.align	4


	//----- nvinfo : EIATTR_CUDA_API_VERSION
	.align		4
        /*0000*/ 	.byte	0x04, 0x37
        /*0002*/ 	.short	(.L_71 - .L_70)
.L_70:
        /*0004*/ 	.word	0x00000082


	//----- nvinfo : EIATTR_KPARAM_INFO
	.align		4
.L_71:
        /*0008*/ 	.byte	0x04, 0x17
        /*000a*/ 	.short	(.L_73 - .L_72)
.L_72:
        /*000c*/ 	.word	0x00000000
        /*0010*/ 	.short	0x0006
        /*0012*/ 	.short	0x0030
        /*0014*/ 	.byte	0x00, 0xf5, 0x21, 0x00


	//----- nvinfo : EIATTR_KPARAM_INFO
	.align		4
.L_73:
        /*0018*/ 	.byte	0x04, 0x17
        /*001a*/ 	.short	(.L_75 - .L_74)
.L_74:
        /*001c*/ 	.word	0x00000000
        /*0020*/ 	.short	0x0005
        /*0022*/ 	.short	0x0028
        /*0024*/ 	.byte	0x00, 0xf5, 0x21, 0x00


	//----- nvinfo : EIATTR_KPARAM_INFO
	.align		4
.L_75:
        /*0028*/ 	.byte	0x04, 0x17
        /*002a*/ 	.short	(.L_77 - .L_76)
.L_76:
        /*002c*/ 	.word	0x00000000
        /*0030*/ 	.short	0x0004
        /*0032*/ 	.short	0x0020
        /*0034*/ 	.byte	0x00, 0xf5, 0x21, 0x00


	//----- nvinfo : EIATTR_KPARAM_INFO
	.align		4
.L_77:
        /*0038*/ 	.byte	0x04, 0x17
        /*003a*/ 	.short	(.L_79 - .L_78)
.L_78:
        /*003c*/ 	.word	0x00000000
        /*0040*/ 	.short	0x0003
        /*0042*/ 	.short	0x0018
        /*0044*/ 	.byte	0x00, 0xf5, 0x21, 0x00


	//----- nvinfo : EIATTR_KPARAM_INFO
	.align		4
.L_79:
        /*0048*/ 	.byte	0x04, 0x17
        /*004a*/ 	.short	(.L_81 - .L_80)
.L_80:
        /*004c*/ 	.word	0x00000000
        /*0050*/ 	.short	0x0002
        /*0052*/ 	.short	0x0010
        /*0054*/ 	.byte	0x00, 0xf5, 0x21, 0x00


	//----- nvinfo : EIATTR_KPARAM_INFO
	.align		4
.L_81:
        /*0058*/ 	.byte	0x04, 0x17
        /*005a*/ 	.short	(.L_83 - .L_82)
.L_82:
        /*005c*/ 	.word	0x00000000
        /*0060*/ 	.short	0x0001
        /*0062*/ 	.short	0x0008
        /*0064*/ 	.byte	0x00, 0xf5, 0x21, 0x00


	//----- nvinfo : EIATTR_KPARAM_INFO
	.align		4
.L_83:
        /*0068*/ 	.byte	0x04, 0x17
        /*006a*/ 	.short	(.L_85 - .L_84)
.L_84:
        /*006c*/ 	.word	0x00000000
        /*0070*/ 	.short	0x0000
        /*0072*/ 	.short	0x0000
        /*0074*/ 	.byte	0x00, 0xf5, 0x21, 0x00


	//----- nvinfo : EIATTR_SPARSE_MMA_MASK
	.align		4
.L_85:
        /*0078*/ 	.byte	0x03, 0x50
        /*007a*/ 	.short	0x0000


	//----- nvinfo : EIATTR_MAXREG_COUNT
	.align		4
        /*007c*/ 	.byte	0x03, 0x1b
        /*007e*/ 	.short	0x00ff


	//----- nvinfo : EIATTR_MERCURY_ISA_VERSION
	.align		4
        /*0080*/ 	.byte	0x03, 0x5f
        /*0082*/ 	.short	0x0101


	//----- nvinfo : EIATTR_INT_WARP_WIDE_INSTR_OFFSETS
	.align		4
        /*0084*/ 	.byte	0x04, 0x31
        /*0086*/ 	.short	(.L_87 - .L_86)


	//   ....[0]....
.L_86:
        /*0088*/ 	.word	0x00000260


	//   ....[1]....
        /*008c*/ 	.word	0x000002f0


	//----- nvinfo : EIATTR_VRC_CTA_INIT_COUNT
	.align		4
.L_87:
        /*0090*/ 	.byte	0x02, 0x4a
	.zero		1
	.zero		1


	//----- nvinfo : EIATTR_EXIT_INSTR_OFFSETS
	.align		4
        /*0094*/ 	.byte	0x04, 0x1c
        /*0096*/ 	.short	(.L_89 - .L_88)


	//   ....[0]....
.L_88:
        /*0098*/ 	.word	0x00000090


	//   ....[1]....
        /*009c*/ 	.word	0x000003f0


	//----- nvinfo : EIATTR_CRS_STACK_SIZE
	.align		4
.L_89:
        /*00a0*/ 	.byte	0x04, 0x1e
        /*00a2*/ 	.short	(.L_91 - .L_90)
.L_90:
        /*00a4*/ 	.word	0x00000000


	//----- nvinfo : EIATTR_CBANK_PARAM_SIZE
	.align		4
.L_91:
        /*00a8*/ 	.byte	0x03, 0x19
        /*00aa*/ 	.short	0x0038


	//----- nvinfo : EIATTR_PARAM_CBANK
	.align		4
        /*00ac*/ 	.byte	0x04, 0x0a
        /*00ae*/ 	.short	(.L_93 - .L_92)
	.align		4
.L_92:
        /*00b0*/ 	.word	index@(.nv.constant0._Z25gpu_global_queuing_kernelPjS_S_S_S_S_S_)
        /*00b4*/ 	.short	0x0380
        /*00b6*/ 	.short	0x0038


	//----- nvinfo : EIATTR_SW_WAR
	.align		4
.L_93:
        /*00b8*/ 	.byte	0x04, 0x36
        /*00ba*/ 	.short	(.L_95 - .L_94)
.L_94:
        /*00bc*/ 	.word	0x00000008
.L_95:


//--------------------- .nv.callgraph             --------------------------
	.section	.nv.callgraph,"",@"SHT_CUDA_CALLGRAPH"
	.align	4
	.sectionentsize	8
	.align		4
        /*0000*/ 	.word	0x00000000
	.align		4
        /*0004*/ 	.word	0xffffffff
	.align		4
        /*0008*/ 	.word	0x00000000
	.align		4
        /*000c*/ 	.word	0xfffffffe
	.align		4
        /*0010*/ 	.word	0x00000000
	.align		4
        /*0014*/ 	.word	0xfffffffd
	.align		4
        /*0018*/ 	.word	0x00000000
	.align		4
        /*001c*/ 	.word	0xfffffffc


//--------------------- .text._Z23gpu_warp_queuing_kernelPjS_S_S_S_S_S_ --------------------------
	.section	.text._Z23gpu_warp_queuing_kernelPjS_S_S_S_S_S_,"ax",@progbits
	.align	128
        .global         _Z23gpu_warp_queuing_kernelPjS_S_S_S_S_S_
        .type           _Z23gpu_warp_queuing_kernelPjS_S_S_S_S_S_,@function
        .size           _Z23gpu_warp_queuing_kernelPjS_S_S_S_S_S_,(.L_x_61 - _Z23gpu_warp_queuing_kernelPjS_S_S_S_S_S_)
        .other          _Z23gpu_warp_queuing_kernelPjS_S_S_S_S_S_,@"STO_CUDA_ENTRY STV_DEFAULT"
_Z23gpu_warp_queuing_kernelPjS_S_S_S_S_S_:
.text._Z23gpu_warp_queuing_kernelPjS_S_S_S_S_S_:
[----:B------:R-:W-:Y:S01]  /*0000*/  LDC R1, c[0x0][0x37c] ;  /* 0x0000df00ff017b82 */ /* 0x000fe20000000800 */
[----:B------:R-:W0:Y:S07]  /*0010*/  S2R R15, SR_TID.X ;  /* 0x00000000000f7919 */ /* 0x000e2e0000002100 */
[----:B------:R-:W1:Y:S01]  /*0020*/  S2UR UR4, SR_CTAID.X ;  /* 0x00000000000479c3 */ /* 0x000e620000002500 */
[----:B------:R-:W-:Y:S01]  /*0030*/  BSSY.RECONVERGENT B1, `(.L_x_0) ;  /* 0x0000018000017945 */ /* 0x000fe20003800200 */
[----:B------:R-:W2:Y:S03]  /*0040*/  LDCU.64 UR6, c[0x0][0x358] ;  /* 0x00006b00ff0677ac */ /* 0x000ea60008000a00 */
[----:B------:R-:W-:Y:S03]  /*0050*/  BSSY.RELIABLE B0, `(.L_x_1) ;  /* 0x000000e000007945 */ /* 0x000fe60003800100 */
[----:B------:R-:W1:Y:S01]  /*0060*/  LDC R14, c[0x0][0x360] ;  /* 0x0000d800ff0e7b82 */ /* 0x000e620000000800 */
[C---:B0-----:R-:W-:Y:S01]  /*0070*/  ISETP.NE.AND P0, PT, R15.reuse, RZ, PT ;  /* 0x000000ff0f00720c */ /* 0x041fe20003f05270 */
[----:B-1----:R-:W-:Y:S01]  /*0080*/  IMAD R18, R14, UR4, R15 ;  /* 0x000000040e127c24 */ /* 0x002fe2000f8e020f */
[----:B------:R-:W-:-:S11]  /*0090*/  LOP3.LUT R17, R15, 0x1f, RZ, 0xc0, !PT ;  /* 0x0000001f0f117812 */ /* 0x000fd600078ec0ff */
[----:B------:R-:W0:Y:S01]  /*00a0*/  @!P0 S2R R3, SR_CgaCtaId ;  /* 0x0000000000038919 */ /* 0x000e220000008800 */
[----:B------:R-:W-:-:S04]  /*00b0*/  @!P0 MOV R0, 0x400 ;  /* 0x0000040000008802 */ /* 0x000fc80000000f00 */
[----:B0-----:R-:W-:-:S05]  /*00c0*/  @!P0 LEA R0, R3, R0, 0x18 ;  /* 0x0000000003008211 */ /* 0x001fca00078ec0ff */
[----:B------:R0:W-:Y:S01]  /*00d0*/  @!P0 STS [R0+0x2000], RZ ;  /* 0x002000ff00008388 */ /* 0x0001e20000000800 */
[----:B--2---:R-:W-:Y:S05]  /*00e0*/  @!P0 BRA `(.L_x_2) ;  /* 0x0000000000108947 */ /* 0x004fea0003800000 */
[----:B------:R-:W-:Y:S02]  /*00f0*/  ISETP.GT.U32.AND P1, PT, R15, 0x1f, PT ;  /* 0x0000001f0f00780c */ /* 0x000fe40003f24070 */
[----:B------:R-:W-:-:S11]  /*0100*/  PLOP3.LUT P0, PT, PT, PT, PT, 0x8, 0x80 ;  /* 0x000000000080781c */ /* 0x000fd60003f0e170 */
[----:B------:R-:W-:Y:S05]  /*0110*/  @P1 BREAK.RELIABLE B0 ;  /* 0x0000000000001942 */ /* 0x000fea0003800100 */
[----:B------:R-:W-:Y:S05]  /*0120*/  @P1 BRA `(.L_x_3) ;  /* 0x0000000000201947 */ /* 0x000fea0003800000 */
.L_x_2:
[----:B------:R-:W-:Y:S05]  /*0130*/  BSYNC.RELIABLE B0 ;  /* 0x0000000000007941 */ /* 0x000fea0003800100 */
.L_x_1:
[----:B------:R-:W1:Y:S01]  /*0140*/  S2UR UR5, SR_CgaCtaId ;  /* 0x00000000000579c3 */ /* 0x000e620000008800 */
[----:B------:R-:W-:Y:S01]  /*0150*/  UMOV UR4, 0x400 ;  /* 0x0000040000047882 */ /* 0x000fe20000000000 */
[----:B------:R-:W-:Y:S01]  /*0160*/  PLOP3.LUT P0, PT, PT, PT, PT, 0x80, 0x8 ;  /* 0x000000000008781c */ /* 0x000fe20003f0f070 */
[----:B------:R-:W-:-:S04]  /*0170*/  UIADD3 UR4, UPT, UPT, UR4, 0x6008, URZ ;  /* 0x0000600804047890 */ /* 0x000fc8000fffe0ff */
[----:B-1----:R-:W-:-:S06]  /*0180*/  ULEA UR4, UR5, UR4, 0x18 ;  /* 0x0000000405047291 */ /* 0x002fcc000f8ec0ff */
[----:B0-----:R-:W-:-:S05]  /*0190*/  LEA R0, R15, UR4, 0x2 ;  /* 0x000000040f007c11 */ /* 0x001fca000f8e10ff */
[----:B------:R1:W-:Y:S02]  /*01a0*/  STS [R0], RZ ;  /* 0x000000ff00007388 */ /* 0x0003e40000000800 */
.L_x_3:
[----:B------:R-:W-:Y:S05]  /*01b0*/  BSYNC.RECONVERGENT B1 ;  /* 0x0000000000017941 */ /* 0x000fea0003800200 */
.L_x_0:
[----:B------:R-:W-:Y:S05]  /*01c0*/  WARPSYNC.ALL ;  /* 0x0000000000007948 */ /* 0x000fea0003800000 */
[----:B------:R-:W2:Y:S08]  /*01d0*/  LDC.64 R2, c[0x0][0x3a8] ;  /* 0x0000ea00ff027b82 */ /* 0x000eb00000000a00 */
[----:B------:R-:W-:Y:S06]  /*01e0*/  BAR.SYNC.DEFER_BLOCKING 0x0 ;  /* 0x0000000000007b1d */ /* 0x000fec0000010000 */
[----:B--2---:R-:W2:Y:S02]  /*01f0*/  LDG.E R3, desc[UR6][R2.64] ;  /* 0x0000000602037981 */ /* 0x004ea4000c1e1900 */
[----:B------:R-:W3:Y:S01]  /*0200*/  S2UR UR9, SR_CgaCtaId ;  /* 0x00000000000979c3 */ /* 0x000ee20000008800 */
[----:B------:R-:W-:Y:S01]  /*0210*/  UMOV UR8, 0x400 ;  /* 0x0000040000087882 */ /* 0x000fe20000000000 */
[----:B------:R-:W-:Y:S01]  /*0220*/  BSSY.RECONVERGENT B1, `(.L_x_4) ;  /* 0x000005a000017945 */ /* 0x000fe20003800200 */
[----:B------:R-:W-:Y:S01]  /*0230*/  UIADD3 UR4, UPT, UPT, UR8, 0x6008, URZ ;  /* 0x0000600808047890 */ /* 0x000fe2000fffe0ff */
[----:B01----:R-:W-:-:S03]  /*0240*/  IMAD.SHL.U32 R0, R17, 0x4, RZ ;  /* 0x0000000411007824 */ /* 0x003fc600078e00ff */
[----:B---3--:R-:W-:-:S06]  /*0250*/  ULEA UR4, UR9, UR4, 0x18 ;  /* 0x0000000409047291 */ /* 0x008fcc000f8ec0ff */
[----:B------:R-:W-:Y:S02]  /*0260*/  LEA R16, R17, UR4, 0x2 ;  /* 0x0000000411107c11 */ /* 0x000fe4000f8e10ff */
[----:B--2---:R-:W-:-:S13]  /*0270*/  ISETP.GE.U32.AND P1, PT, R18, R3, PT ;  /* 0x000000031200720c */ /* 0x004fda0003f26070 */
[----:B------:R-:W-:Y:S05]  /*0280*/  @P1 BRA `(.L_x_5) ;  /* 0x00000004004c1947 */ /* 0x000fea0003800000 */
[----:B------:R-:W0:Y:S01]  /*0290*/  LDCU UR5, c[0x0][0x370] ;  /* 0x00006e00ff0577ac */ /* 0x000e220008000800 */
[----:B------:R-:W-:Y:S01]  /*02a0*/  IMAD.MOV.U32 R9, RZ, RZ, R3 ;  /* 0x000000ffff097224 */ /* 0x000fe200078e0003 */
[----:B------:R-:W-:-:S04]  /*02b0*/  UIADD3 UR4, UPT, UPT, UR8, 0x2008, URZ ;  /* 0x0000200808047890 */ /* 0x000fc8000fffe0ff */
[----:B------:R-:W-:-:S06]  /*02c0*/  ULEA UR4, UR9, UR4, 0x18 ;  /* 0x0000000409047291 */ /* 0x000fcc000f8ec0ff */
[----:B------:R-:W-:Y:S01]  /*02d0*/  LEA R20, R17, UR4, 0x2 ;  /* 0x0000000411147c11 */ /* 0x000fe2000f8e10ff */
[----:B0-----:R-:W-:-:S07]  /*02e0*/  IMAD R19, R14, UR5, RZ ;  /* 0x000000050e137c24 */ /* 0x001fce000f8e02ff */
.L_x_12:
[----:B0-----:R-:W0:Y:S08]  /*02f0*/  LDC.64 R4, c[0x0][0x398] ;  /* 0x0000e600ff047b82 */ /* 0x001e300000000a00 */
[----:B-1----:R-:W1:Y:S01]  /*0300*/  LDC.64 R2, c[0x0][0x380] ;  /* 0x0000e000ff027b82 */ /* 0x002e620000000a00 */
[----:B0-----:R-:W-:-:S06]  /*0310*/  IMAD.WIDE.U32 R4, R18, 0x4, R4 ;  /* 0x0000000412047825 */ /* 0x001fcc00078e0004 */
[----:B--2---:R-:W2:Y:S02]  /*0320*/  LDG.E R5, desc[UR6][R4.64] ;  /* 0x0000000604057981 */ /* 0x004ea4000c1e1900 */
[C---:B--2---:R-:W-:Y:S02]  /*0330*/  VIADD R11, R5.reuse, 0x1 ;  /* 0x00000001050b7836 */ /* 0x044fe40000000000 */
[----:B-1----:R-:W-:-:S04]  /*0340*/  IMAD.WIDE.U32 R6, R5, 0x4, R2 ;  /* 0x0000000405067825 */ /* 0x002fc800078e0002 */
[----:B------:R-:W-:Y:S01]  /*0350*/  IMAD.WIDE.U32 R2, R11, 0x4, R2 ;  /* 0x000000040b027825 */ /* 0x000fe200078e0002 */
[----:B------:R-:W2:Y:S04]  /*0360*/  LDG.E R21, desc[UR6][R6.64] ;  /* 0x0000000606157981 */ /* 0x000ea8000c1e1900 */
[----:B------:R-:W2:Y:S01]  /*0370*/  LDG.E R8, desc[UR6][R2.64] ;  /* 0x0000000602087981 */ /* 0x000ea2000c1e1900 */
[----:B------:R-:W-:Y:S01]  /*0380*/  BSSY.RECONVERGENT B2, `(.L_x_6) ;  /* 0x0000040000027945 */ /* 0x000fe20003800200 */
[----:B--2---:R-:W-:-:S13]  /*0390*/  ISETP.GE.U32.AND P1, PT, R21, R8, PT ;  /* 0x000000081500720c */ /* 0x004fda0003f26070 */
[----:B---3--:R-:W-:Y:S05]  /*03a0*/  @P1 BRA `(.L_x_7) ;  /* 0x0000000000f41947 */ /* 0x008fea0003800000 */
[----:B------:R-:W0:Y:S01]  /*03b0*/  LDC.64 R4, c[0x0][0x3a0] ;  /* 0x0000e800ff047b82 */ /* 0x000e220000000a00 */
[----:B------:R-:W-:Y:S07]  /*03c0*/  BSSY.RECONVERGENT B3, `(.L_x_8) ;  /* 0x0000039000037945 */ /* 0x000fee0003800200 */
[----:B------:R-:W1:Y:S08]  /*03d0*/  LDC.64 R6, c[0x0][0x388] ;  /* 0x0000e200ff067b82 */ /* 0x000e700000000a00 */
[----:B------:R-:W2:Y:S02]  /*03e0*/  LDC.64 R8, c[0x0][0x390] ;  /* 0x0000e400ff087b82 */ /* 0x000ea40000000a00 */
.L_x_11:
[----:B-1-3--:R-:W-:-:S05]  /*03f0*/  IMAD.WIDE.U32 R12, R21, 0x4, R6 ;  /* 0x00000004150c7825 */ /* 0x00afca00078e0006 */
[----:B--2---:R-:W2:Y:S01]  /*0400*/  LDG.E R23, desc[UR6][R12.64] ;  /* 0x000000060c177981 */ /* 0x004ea2000c1e1900 */
[----:B------:R-:W-:Y:S02]  /*0410*/  IMAD.MOV.U32 R25, RZ, RZ, 0x1 ;  /* 0x00000001ff197424 */ /* 0x000fe400078e00ff */
[----:B--2---:R-:W-:-:S06]  /*0420*/  IMAD.WIDE.U32 R10, R23, 0x4, R8 ;  /* 0x00000004170a7825 */ /* 0x004fcc00078e0008 */
[----:B------:R-:W2:Y:S01]  /*0430*/  ATOMG.E.ADD.STRONG.GPU PT, R10, desc[UR6][R10.64], R25 ;  /* 0x800000190a0a79a8 */ /* 0x000ea200081ef106 */
[----:B------:R-:W-:Y:S01]  /*0440*/  BSSY.RECONVERGENT B4, `(.L_x_9) ;  /* 0x000002c000047945 */ /* 0x000fe20003800200 */
[----:B--2---:R-:W-:-:S13]  /*0450*/  ISETP.NE.AND P1, PT, R10, RZ, PT ;  /* 0x000000ff0a00720c */ /* 0x004fda0003f25270 */
[----:B------:R-:W-:Y:S05]  /*0460*/  @P1 BRA `(.L_x_10) ;  /* 0x0000000000a41947 */ /* 0x000fea0003800000 */
[----:B------:R-:W1:Y:S02]  /*0470*/  ATOMS.ADD R11, [R16], R25 ;  /* 0x00000019100b738c */ /* 0x000e640000000000 */
[----:B-1----:R-:W-:-:S13]  /*0480*/  ISETP.GT.U32.AND P1, PT, R11, 0x7f, PT ;  /* 0x0000007f0b00780c */ /* 0x002fda0003f24070 */
[----:B------:R-:W-:-:S05]  /*0490*/  @!P1 IMAD R10, R11, 0x80, R20 ;  /* 0x000000800b0a9824 */ /* 0x000fca00078e0214 */
[----:B------:R1:W-:Y:S01]  /*04a0*/  @!P1 STS [R10], R23 ;  /* 0x000000170a009388 */ /* 0x0003e20000000800 */
[----:B------:R-:W-:Y:S05]  /*04b0*/  @!P1 BRA `(.L_x_10) ;  /* 0x0000000000909947 */ /* 0x000fea0003800000 */
[----:B------:R-:W2:Y:S01]  /*04c0*/  S2R R22, SR_LANEID ;  /* 0x0000000000167919 */ /* 0x000ea20000000000 */
[----:B------:R-:W-:Y:S01]  /*04d0*/  VOTEU.ANY UR4, UPT, PT ;  /* 0x0000000000047886 */ /* 0x000fe200038e0100 */
[----:B------:R-:W-:Y:S01]  /*04e0*/  MOV R12, 0x400 ;  /* 0x00000400000c7802 */ /* 0x000fe20000000f00 */
[----:B------:R-:W2:Y:S01]  /*04f0*/  FLO.U32 R29, UR4 ;  /* 0x00000004001d7d00 */ /* 0x000ea200080e0000 */
[----:B------:R-:W3:Y:S01]  /*0500*/  S2R R13, SR_CgaCtaId ;  /* 0x00000000000d7919 */ /* 0x000ee20000008800 */
[----:B------:R-:W-:Y:S02]  /*0510*/  IMAD.MOV.U32 R25, RZ, RZ, 0x800 ;  /* 0x00000800ff197424 */ /* 0x000fe400078e00ff */
[----:B-1----:R-:W-:Y:S01]  /*0520*/  VIADD R10, R12, 0x2000 ;  /* 0x000020000c0a7836 */ /* 0x002fe20000000000 */
[----:B------:R-:W1:Y:S03]  /*0530*/  S2R R24, SR_LTMASK ;  /* 0x0000000000187919 */ /* 0x000e660000003900 */
[----:B------:R-:W4:Y:S01]  /*0540*/  POPC R27, UR4 ;  /* 0x00000004001b7d09 */ /* 0x000f220008000000 */
[----:B------:R-:W-:Y:S01]  /*0550*/  STS [R16], R25 ;  /* 0x0000001910007388 */ /* 0x000fe20000000800 */
[----:B--2---:R-:W-:-:S02]  /*0560*/  ISETP.EQ.U32.AND P1, PT, R29, R22, PT ;  /* 0x000000161d00720c */ /* 0x004fc40003f22070 */
[----:B---3--:R-:W-:Y:S02]  /*0570*/  LEA R10, R13, R10, 0x18 ;  /* 0x0000000a0d0a7211 */ /* 0x008fe400078ec0ff */
[----:B-1----:R-:W-:-:S09]  /*0580*/  LOP3.LUT R28, R24, UR4, RZ, 0xc0, !PT ;  /* 0x00000004181c7c12 */ /* 0x002fd2000f8ec0ff */
[----:B----4-:R-:W1:Y:S01]  /*0590*/  @P1 ATOMS.ADD R10, [R10], R27 ;  /* 0x0000001b0a0a138c */ /* 0x010e620000000000 */
[----:B------:R-:W2:Y:S03]  /*05a0*/  POPC R28, R28 ;  /* 0x0000001c001c7309 */ /* 0x000ea60000000000 */
[----:B-1----:R-:W2:Y:S02]  /*05b0*/  SHFL.IDX PT, R11, R10, R29, 0x1f ;  /* 0x00001f1d0a0b7589 */ /* 0x002ea400000e0000 */
[----:B--2---:R-:W-:-:S05]  /*05c0*/  IMAD.IADD R11, R11, 0x1, R28 ;  /* 0x000000010b0b7824 */ /* 0x004fca00078e021c */
[----:B------:R-:W-:-:S13]  /*05d0*/  ISETP.GT.U32.AND P1, PT, R11, 0x7ff, PT ;  /* 0x000007ff0b00780c */ /* 0x000fda0003f24070 */
[----:B------:R-:W-:-:S05]  /*05e0*/  @!P1 LEA R26, R13, R12, 0x18 ;  /* 0x0000000c0d1a9211 */ /* 0x000fca00078ec0ff */
[----:B------:R-:W-:-:S05]  /*05f0*/  @!P1 IMAD R26, R11, 0x4, R26 ;  /* 0x000000040b1a9824 */ /* 0x000fca00078e021a */
[----:B------:R2:W-:Y:S01]  /*0600*/  @!P1 STS [R26], R23 ;  /* 0x000000171a009388 */ /* 0x0005e20000000800 */
[----:B------:R-:W-:Y:S05]  /*0610*/  @!P1 BRA `(.L_x_10) ;  /* 0x0000000000389947 */ /* 0x000fea0003800000 */
[----:B------:R-:W-:Y:S01]  /*0620*/  VOTEU.ANY UR4, UPT, PT ;  /* 0x0000000000047886 */ /* 0x000fe200038e0100 */
[----:B------:R-:W1:Y:S01]  /*0630*/  LDC.64 R10, c[0x0][0x3b0] ;  /* 0x0000ec00ff0a7b82 */ /* 0x000e620000000a00 */
[----:B--2---:R-:W2:Y:S08]  /*0640*/  FLO.U32 R26, UR4 ;  /* 0x00000004001a7d00 */ /* 0x004eb000080e0000 */
[----:B------:R-:W1:Y:S01]  /*0650*/  POPC R29, UR4 ;  /* 0x00000004001d7d09 */ /* 0x000e620008000000 */
[----:B--2---:R-:W-:-:S13]  /*0660*/  ISETP.EQ.U32.AND P1, PT, R26, R22, PT ;  /* 0x000000161a00720c */ /* 0x004fda0003f22070 */
[----:B-1----:R-:W2:Y:S01]  /*0670*/  @P1 ATOMG.E.ADD.STRONG.GPU PT, R11, desc[UR6][R10.64], R29 ;  /* 0x8000001d0a0b19a8 */ /* 0x002ea200081ef106 */
[----:B------:R-:W-:Y:S02]  /*0680*/  LOP3.LUT R24, R24, UR4, RZ, 0xc0, !PT ;  /* 0x0000000418187c12 */ /* 0x000fe4000f8ec0ff */
[----:B------:R-:W-:-:S04]  /*0690*/  LEA R22, R13, R12, 0x18 ;  /* 0x0000000c0d167211 */ /* 0x000fc800078ec0ff */
[----:B------:R-:W1:Y:S01]  /*06a0*/  POPC R24, R24 ;  /* 0x0000001800187309 */ /* 0x000e620000000000 */
[----:B------:R-:W-:Y:S04]  /*06b0*/  STS [R22+0x2000], R25 ;  /* 0x0020001916007388 */ /* 0x000fe80000000800 */
[----:B--2---:R-:W1:Y:S02]  /*06c0*/  SHFL.IDX PT, R27, R11, R26, 0x1f ;  /* 0x00001f1a0b1b7589 */ /* 0x004e6400000e0000 */
[----:B-1----:R-:W-:-:S04]  /*06d0*/  IMAD.IADD R27, R27, 0x1, R24 ;  /* 0x000000011b1b7824 */ /* 0x002fc800078e0218 */
[----:B0-----:R-:W-:-:S05]  /*06e0*/  IMAD.WIDE.U32 R12, R27, 0x4, R4 ;  /* 0x000000041b0c7825 */ /* 0x001fca00078e0004 */
[----:B------:R3:W-:Y:S02]  /*06f0*/  STG.E desc[UR6][R12.64], R23 ;  /* 0x000000170c007986 */ /* 0x0007e4000c101906 */
.L_x_10:
[----:B------:R-:W-:Y:S05]  /*0700*/  BSYNC.RECONVERGENT B4 ;  /* 0x0000000000047941 */ /* 0x000fea0003800200 */
.L_x_9:
[----:B-1----:R-:W4:Y:S01]  /*0710*/  LDG.E R10, desc[UR6][R2.64] ;  /* 0x00000006020a7981 */ /* 0x002f22000c1e1900 */
[----:B------:R-:W-:-:S05]  /*0720*/  VIADD R21, R21, 0x1 ;  /* 0x0000000115157836 */ /* 0x000fca0000000000 */
[----:B----4-:R-:W-:-:S13]  /*0730*/  ISETP.GE.U32.AND P1, PT, R21, R10, PT ;  /* 0x0000000a1500720c */ /* 0x010fda0003f26070 */
[----:B------:R-:W-:Y:S05]  /*0740*/  @!P1 BRA `(.L_x_11) ;  /* 0xfffffffc00289947 */ /* 0x000fea000383ffff */
[----:B------:R-:W-:Y:S05]  /*0750*/  BSYNC.RECONVERGENT B3 ;  /* 0x0000000000037941 */ /* 0x000fea0003800200 */
.L_x_8:
[----:B------:R-:W1:Y:S02]  /*0760*/  LDC.64 R2, c[0x0][0x3a8] ;  /* 0x0000ea00ff027b82 */ /* 0x000e640000000a00 */
[----:B-1----:R1:W5:Y:S02]  /*0770*/  LDG.E R9, desc[UR6][R2.64] ;  /* 0x0000000602097981 */ /* 0x002364000c1e1900 */
.L_x_7:
[----:B------:R-:W-:Y:S05]  /*0780*/  BSYNC.RECONVERGENT B2 ;  /* 0x0000000000027941 */ /* 0x000fea0003800200 */
.L_x_6:
[----:B------:R-:W-:-:S05]  /*0790*/  IMAD.IADD R18, R19, 0x1, R18 ;  /* 0x0000000113127824 */ /* 0x000fca00078e0212 */
[----:B-----5:R-:W-:-:S13]  /*07a0*/  ISETP.GE.U32.AND P1, PT, R18, R9, PT ;  /* 0x000000091200720c */ /* 0x020fda0003f26070 */
[----:B------:R-:W-:Y:S05]  /*07b0*/  @!P1 BRA `(.L_x_12) ;  /* 0xfffffff800cc9947 */ /* 0x000fea000383ffff */
.L_x_5:
[----:B------:R-:W-:Y:S05]  /*07c0*/  BSYNC.RECONVERGENT B1 ;  /* 0x0000000000017941 */ /* 0x000fea0003800200 */
.L_x_4:
[----:B------:R-:W4:Y:S01]  /*07d0*/  S2UR UR10, SR_CgaCtaId ;  /* 0x00000000000a79c3 */ /* 0x000f220000008800 */
[----:B------:R-:W-:-:S07]  /*07e0*/  UMOV UR9, 0x400 ;  /* 0x0000040000097882 */ /* 0x000fce0000000000 */
[----:B------:R-:W-:Y:S01]  /*07f0*/  BAR.SYNC.DEFER_BLOCKING 0x0 ;  /* 0x0000000000007b1d */ /* 0x000fe20000010000 */
[----:B------:R-:W-:Y:S01]  /*0800*/  UIADD3 UR4, UPT, UPT, UR9, 0x6088, URZ ;  /* 0x0000608809047890 */ /* 0x000fe2000fffe0ff */
[----:B0-----:R-:W-:-:S04]  /*0810*/  SHF.R.U32.HI R5, RZ, 0x5, R15 ;  /* 0x00000005ff057819 */ /* 0x001fc8000001160f */
[----:B------:R-:W-:Y:S01]  /*0820*/  BSSY.RECONVERGENT B1, `(.L_x_13) ;  /* 0x000001d000017945 */ /* 0x000fe20003800200 */
[----:B----4-:R-:W-:-:S06]  /*0830*/  ULEA UR4, UR10, UR4, 0x18 ;  /* 0x000000040a047291 */ /* 0x010fcc000f8ec0ff */
[----:B------:R-:W-:Y:S01]  /*0840*/  LEA R4, R17, UR4, 0x2 ;  /* 0x0000000411047c11 */ /* 0x000fe2000f8e10ff */
[----:B------:R-:W-:Y:S06]  /*0850*/  @!P0 BRA `(.L_x_14) ;  /* 0x0000000000648947 */ /* 0x000fec0003800000 */
[----:B-1----:R-:W0:Y:S01]  /*0860*/  LDS R2, [R16] ;  /* 0x0000000010027984 */ /* 0x002e220000000800 */
[----:B------:R-:W-:Y:S01]  /*0870*/  VOTE.ANY R3, PT, PT ;  /* 0x0000000000037806 */ /* 0x000fe200038e0100 */
[----:B------:R-:W-:-:S03]  /*0880*/  UIADD3 UR4, UPT, UPT, UR9, 0x2000, URZ ;  /* 0x0000200009047890 */ /* 0x000fc6000fffe0ff */
[----:B------:R-:W-:Y:S01]  /*0890*/  ISETP.EQ.U32.AND P0, PT, R3, -0x1, PT ;  /* 0xffffffff0300780c */ /* 0x000fe20003f02070 */
[----:B------:R-:W-:-:S12]  /*08a0*/  ULEA UR4, UR10, UR4, 0x18 ;  /* 0x000000040a047291 */ /* 0x000fd8000f8ec0ff */
[----:B0-----:R0:W1:Y:S01]  /*08b0*/  @!P0 ATOMS.ADD R3, [UR4], R2 ;  /* 0x00000002ff03898c */ /* 0x0010620008000004 */
[----:B------:R-:W-:Y:S05]  /*08c0*/  @!P0 BRA `(.L_x_15) ;  /* 0x0000000000448947 */ /* 0x000fea0003800000 */
[----:B-1----:R-:W1:Y:S01]  /*08d0*/  SHFL.UP P0, R3, R2, 0x1, RZ ;  /* 0x0420000002037989 */ /* 0x002e6200000000ff */
[----:B------:R-:W-:Y:S01]  /*08e0*/  IMAD.MOV.U32 R6, RZ, RZ, R2 ;  /* 0x000000ffff067224 */ /* 0x000fe200078e0002 */
[----:B------:R-:W4:Y:S01]  /*08f0*/  S2R R7, SR_LANEID ;  /* 0x0000000000077919 */ /* 0x000f220000000000 */
[----:B-1----:R-:W-:-:S05]  /*0900*/  @P0 IMAD.IADD.U32 R6, R2, 0x1, R3 ;  /* 0x0000000102060824 */ /* 0x002fca00078e0003 */
[----:B------:R-:W1:Y:S01]  /*0910*/  SHFL.UP P0, R3, R6, 0x2, RZ ;  /* 0x0440000006037989 */ /* 0x000e6200000000ff */
[----:B----4-:R-:W-:Y:S02]  /*0920*/  ISETP.EQ.U32.AND P1, PT, R7, 0x1f, PT ;  /* 0x0000001f0700780c */ /* 0x010fe40003f22070 */
[----:B-1----:R-:W-:-:S05]  /*0930*/  @P0 IADD3 R6, PT, PT, R6, R3, RZ ;  /* 0x0000000306060210 */ /* 0x002fca0007ffe0ff */
[----:B------:R-:W1:Y:S02]  /*0940*/  SHFL.UP P0, R3, R6, 0x4, RZ ;  /* 0x0480000006037989 */ /* 0x000e6400000000ff */
[----:B-1----:R-:W-:-:S05]  /*0950*/  @P0 IMAD.IADD.U32 R6, R6, 0x1, R3 ;  /* 0x0000000106060824 */ /* 0x002fca00078e0003 */
[----:B------:R-:W1:Y:S02]  /*0960*/  SHFL.UP P0, R3, R6, 0x8, RZ ;  /* 0x0500000006037989 */ /* 0x000e6400000000ff */
[----:B-1----:R-:W-:-:S05]  /*0970*/  @P0 IMAD.IADD.U32 R6, R6, 0x1, R3 ;  /* 0x0000000106060824 */ /* 0x002fca00078e0003 */
[----:B------:R-:W1:Y:S02]  /*0980*/  SHFL.UP P0, R3, R6, 0x10, RZ ;  /* 0x0600000006037989 */ /* 0x000e6400000000ff */
[----:B-1----:R-:W-:-:S05]  /*0990*/  @P0 IMAD.IADD.U32 R6, R6, 0x1, R3 ;  /* 0x0000000106060824 */ /* 0x002fca00078e0003 */
[----:B0-----:R-:W0:Y:S04]  /*09a0*/  @P1 ATOMS.ADD R2, [UR4], R6 ;  /* 0x00000006ff02198c */ /* 0x001e280008000004 */
[----:B------:R-:W-:Y:S04]  /*09b0*/  SHFL.UP P0, R8, R6, 0x1, RZ ;  /* 0x0420000006087989 */ /* 0x000fe800000000ff */
[----:B0-----:R-:W0:Y:S02]  /*09c0*/  SHFL.IDX PT, R3, R2, 0x1f, 0x1f ;  /* 0x03e01f0002037f89 */ /* 0x001e2400000e0000 */
[----:B0-----:R-:W-:-:S07]  /*09d0*/  @P0 IMAD.IADD.U32 R3, R3, 0x1, R8 ;  /* 0x0000000103030824 */ /* 0x001fce00078e0008 */
.L_x_15:
[----:B-1----:R4:W-:Y:S02]  /*09e0*/  STS [R4], R3 ;  /* 0x0000000304007388 */ /* 0x0029e40000000800 */
.L_x_14:
[----:B------:R-:W-:Y:S05]  /*09f0*/  BSYNC.RECONVERGENT B1 ;  /* 0x0000000000017941 */ /* 0x000fea0003800200 */
.L_x_13:
[----:B------:R-:W-:Y:S06]  /*0a00*/  BAR.SYNC.DEFER_BLOCKING 0x0 ;  /* 0x0000000000007b1d */ /* 0x000fec0000010000 */
[----:B------:R-:W-:Y:S01]  /*0a10*/  BSSY.RECONVERGENT B1, `(.L_x_16) ;  /* 0x00000bf000017945 */ /* 0x000fe20003800200 */
[----:B------:R-:W5:Y:S02]  /*0a20*/  LDS R16, [R16] ;  /* 0x0000000010107984 */ /* 0x000f640000000800 */
[----:B-----5:R-:W-:-:S13]  /*0a30*/  ISETP.GE.U32.AND P0, PT, R5, R16, PT ;  /* 0x000000100500720c */ /* 0x020fda0003f06070 */
[----:B------:R-:W-:Y:S05]  /*0a40*/  @P0 BRA `(.L_x_17) ;  /* 0x0000000800ec0947 */ /* 0x000fea0003800000 */
[----:B----4-:R-:W4:Y:S01]  /*0a50*/  LDS R4, [R4] ;  /* 0x0000000004047984 */ /* 0x010f220000000800 */
[----:B------:R-:W-:Y:S01]  /*0a60*/  VIADDMNMX.U32 R6, R5, 0x10, R16, !PT ;  /* 0x0000001005067846 */ /* 0x000fe20007800010 */
[----:B------:R-:W-:Y:S01]  /*0a70*/  BSSY.RECONVERGENT B2, `(.L_x_18) ;  /* 0x0000035000027945 */ /* 0x000fe20003800200 */
[----:B-1----:R-:W-:-:S05]  /*0a80*/  LOP3.LUT R3, RZ, R5, RZ, 0x33, !PT ;  /* 0x00000005ff037212 */ /* 0x002fca00078e33ff */
[----:B------:R-:W-:-:S05]  /*0a90*/  IMAD.IADD R6, R6, 0x1, R3 ;  /* 0x0000000106067824 */ /* 0x000fca00078e0203 */
[----:B0-----:R-:W-:-:S04]  /*0aa0*/  LOP3.LUT R2, R6, 0x30, RZ, 0xc0, !PT ;  /* 0x0000003006027812 */ /* 0x001fc800078ec0ff */
[----:B------:R-:W-:-:S13]  /*0ab0*/  ISETP.NE.AND P0, PT, R2, 0x30, PT ;  /* 0x000000300200780c */ /* 0x000fda0003f05270 */
[----:B------:R-:W-:Y:S05]  /*0ac0*/  @!P0 BRA `(.L_x_19) ;  /* 0x0000000000bc8947 */ /* 0x000fea0003800000 */
[----:B------:R-:W0:Y:S01]  /*0ad0*/  LDC.64 R2, c[0x0][0x3a0] ;  /* 0x0000e800ff027b82 */ /* 0x000e220000000a00 */
[----:B------:R-:W-:Y:S01]  /*0ae0*/  LEA.HI R7, R6, 0x1, RZ, 0x1c ;  /* 0x0000000106077811 */ /* 0x000fe200078fe0ff */
[----:B------:R-:W-:Y:S01]  /*0af0*/  UIADD3 UR4, UPT, UPT, UR9, 0x2008, URZ ;  /* 0x0000200809047890 */ /* 0x000fe2000fffe0ff */
[----:B----4-:R-:W-:Y:S01]  /*0b00*/  IMAD.IADD R19, R5, 0x1, R4 ;  /* 0x0000000105137824 */ /* 0x010fe200078e0204 */
[----:B------:R-:W-:Y:S01]  /*0b10*/  ULEA UR5, UR10, UR9, 0x18 ;  /* 0x000000090a057291 */ /* 0x000fe2000f8ec0ff */
[C---:B------:R-:W-:Y:S01]  /*0b20*/  LOP3.LUT R10, R7.reuse, 0x3, RZ, 0xc0, !PT ;  /* 0x00000003070a7812 */ /* 0x040fe200078ec0ff */
[----:B------:R-:W-:Y:S01]  /*0b30*/  IMAD.SHL.U32 R8, R7, 0x10, RZ ;  /* 0x0000001007087824 */ /* 0x000fe200078e00ff */
[----:B------:R-:W-:-:S03]  /*0b40*/  ULEA UR4, UR10, UR4, 0x18 ;  /* 0x000000040a047291 */ /* 0x000fc6000f8ec0ff */
[----:B------:R-:W-:Y:S01]  /*0b50*/  LEA R7, R19, UR5, 0x2 ;  /* 0x0000000513077c11 */ /* 0x000fe2000f8e10ff */
[----:B------:R-:W-:Y:S01]  /*0b60*/  IMAD.MOV R10, RZ, RZ, -R10 ;  /* 0x000000ffff0a7224 */ /* 0x000fe200078e0a0a */
[----:B---3--:R-:W-:Y:S01]  /*0b70*/  LOP3.LUT R12, R8, 0x30, RZ, 0xc0, !PT ;  /* 0x00000030080c7812 */ /* 0x008fe200078ec0ff */
[----:B------:R-:W-:-:S04]  /*0b80*/  IMAD R8, R5, 0x80, R0 ;  /* 0x0000008005087824 */ /* 0x000fc800078e0200 */
[----:B------:R-:W-:Y:S01]  /*0b90*/  IMAD.IADD R5, R5, 0x1, R12 ;  /* 0x0000000105057824 */ /* 0x000fe200078e020c */
[----:B------:R-:W-:-:S07]  /*0ba0*/  IADD3 R11, PT, PT, R8, UR4, RZ ;  /* 0x00000004080b7c10 */ /* 0x000fce000fffe0ff */
.L_x_23:
[----:B------:R-:W-:Y:S01]  /*0bb0*/  ISETP.GE.U32.AND P1, PT, R19, 0x800, PT ;  /* 0x000008001300780c */ /* 0x000fe20003f26070 */
[----:B------:R-:W-:Y:S01]  /*0bc0*/  VIADD R10, R10, 0x1 ;  /* 0x000000010a0a7836 */ /* 0x000fe20000000000 */
[----:B------:R-:W-:Y:S04]  /*0bd0*/  BSSY.RECONVERGENT B3, `(.L_x_20) ;  /* 0x000001a000037945 */ /* 0x000fe80003800200 */
[----:B------:R-:W-:-:S07]  /*0be0*/  ISETP.NE.AND P0, PT, R10, RZ, PT ;  /* 0x000000ff0a00720c */ /* 0x000fce0003f05270 */
[----:B---3--:R-:W-:Y:S06]  /*0bf0*/  @!P1 BRA `(.L_x_21) ;  /* 0x0000000000549947 */ /* 0x008fec0003800000 */
[----:B------:R-:W1:Y:S01]  /*0c00*/  S2R R13, SR_LANEID ;  /* 0x00000000000d7919 */ /* 0x000e620000000000 */
[----:B------:R-:W-:Y:S01]  /*0c10*/  VOTEU.ANY UR8, UPT, PT ;  /* 0x0000000000087886 */ /* 0x000fe200038e0100 */
[----:B------:R-:W3:Y:S01]  /*0c20*/  LDC.64 R8, c[0x0][0x3b0] ;  /* 0x0000ec00ff087b82 */ /* 0x000ee20000000a00 */
[----:B------:R-:W1:Y:S08]  /*0c30*/  FLO.U32 R12, UR8 ;  /* 0x00000008000c7d00 */ /* 0x000e7000080e0000 */
[----:B------:R-:W3:Y:S01]  /*0c40*/  POPC R17, UR8 ;  /* 0x0000000800117d09 */ /* 0x000ee20008000000 */
[----:B-1----:R-:W-:-:S13]  /*0c50*/  ISETP.EQ.U32.AND P1, PT, R12, R13, PT ;  /* 0x0000000d0c00720c */ /* 0x002fda0003f22070 */
[----:B---3--:R-:W3:Y:S01]  /*0c60*/  @P1 ATOMG.E.ADD.STRONG.GPU PT, R17, desc[UR6][R8.64], R17 ;  /* 0x80000011081119a8 */ /* 0x008ee200081ef106 */
[----:B------:R-:W1:Y:S01]  /*0c70*/  S2UR UR5, SR_CgaCtaId ;  /* 0x00000000000579c3 */ /* 0x000e620000008800 */
[----:B------:R-:W-:Y:S01]  /*0c80*/  UMOV UR4, 0x400 ;  /* 0x0000040000047882 */ /* 0x000fe20000000000 */
[----:B------:R-:W-:Y:S01]  /*0c90*/  IMAD.MOV.U32 R20, RZ, RZ, 0x800 ;  /* 0x00000800ff147424 */ /* 0x000fe200078e00ff */
[----:B------:R-:W4:Y:S01]  /*0ca0*/  S2R R18, SR_LTMASK ;  /* 0x0000000000127919 */ /* 0x000f220000003900 */
[----:B-1----:R-:W-:-:S09]  /*0cb0*/  ULEA UR4, UR5, UR4, 0x18 ;  /* 0x0000000405047291 */ /* 0x002fd2000f8ec0ff */
[----:B------:R-:W-:Y:S01]  /*0cc0*/  STS [UR4+0x2000], R20 ;  /* 0x00200014ff007988 */ /* 0x000fe20008000804 */
[----:B----4-:R-:W-:-:S03]  /*0cd0*/  LOP3.LUT R18, R18, UR8, RZ, 0xc0, !PT ;  /* 0x0000000812127c12 */ /* 0x010fc6000f8ec0ff */
[----:B------:R-:W-:Y:S01]  /*0ce0*/  LDS R13, [R11] ;  /* 0x000000000b0d7984 */ /* 0x000fe20000000800 */
[----:B------:R-:W1:Y:S03]  /*0cf0*/  POPC R21, R18 ;  /* 0x0000001200157309 */ /* 0x000e660000000000 */
[----:B---3--:R-:W1:Y:S02]  /*0d00*/  SHFL.IDX PT, R12, R17, R12, 0x1f ;  /* 0x00001f0c110c7589 */ /* 0x008e6400000e0000 */
[----:B-1----:R-:W-:-:S04]  /*0d10*/  IMAD.IADD R9, R12, 0x1, R21 ;  /* 0x000000010c097824 */ /* 0x002fc800078e0215 */
[----:B0-----:R-:W-:-:S05]  /*0d20*/  IMAD.WIDE.U32 R8, R9, 0x4, R2 ;  /* 0x0000000409087825 */ /* 0x001fca00078e0002 */
[----:B------:R3:W-:Y:S01]  /*0d30*/  STG.E desc[UR6][R8.64], R13 ;  /* 0x0000000d08007986 */ /* 0x0007e2000c101906 */
[----:B------:R-:W-:Y:S05]  /*0d40*/  BRA `(.L_x_22) ;  /* 0x0000000000087947 */ /* 0x000fea0003800000 */
.L_x_21:
[----:B------:R-:W1:Y:S04]  /*0d50*/  LDS R8, [R11] ;  /* 0x000000000b087984 */ /* 0x000e680000000800 */
[----:B-1----:R1:W-:Y:S02]  /*0d60*/  STS [R7], R8 ;  /* 0x0000000807007388 */ /* 0x0023e40000000800 */
.L_x_22:
[----:B------:R-:W-:Y:S05]  /*0d70*/  BSYNC.RECONVERGENT B3 ;  /* 0x0000000000037941 */ /* 0x000fea0003800200 */
.L_x_20:
[----:B------:R-:W-:Y:S02]  /*0d80*/  VIADD R11, R11, 0x800 ;  /* 0x000008000b0b7836 */ /* 0x000fe40000000000 */
[----:B-1----:R-:W-:Y:S02]  /*0d90*/  VIADD R7, R7, 0x40 ;  /* 0x0000004007077836 */ /* 0x002fe40000000000 */
[----:B------:R-:W-:Y:S01]  /*0da0*/  VIADD R19, R19, 0x10 ;  /* 0x0000001013137836 */ /* 0x000fe20000000000 */
[----:B------:R-:W-:Y:S06]  /*0db0*/  @P0 BRA `(.L_x_23) ;  /* 0xfffffffc007c0947 */ /* 0x000fec000383ffff */
.L_x_19:
[----:B------:R-:W-:Y:S05]  /*0dc0*/  BSYNC.RECONVERGENT B2 ;  /* 0x0000000000027941 */ /* 0x000fea0003800200 */
.L_x_18:
[----:B------:R-:W-:-:S13]  /*0dd0*/  ISETP.GE.U32.AND P0, PT, R6, 0x30, PT ;  /* 0x000000300600780c */ /* 0x000fda0003f06070 */
[----:B------:R-:W-:Y:S05]  /*0de0*/  @!P0 BRA `(.L_x_17) ;  /* 0x0000000800048947 */ /* 0x000fea0003800000 */
[----:B------:R-:W1:Y:S01]  /*0df0*/  S2R R7, SR_CgaCtaId ;  /* 0x0000000000077919 */ /* 0x000e620000008800 */
[----:B0-----:R-:W0:Y:S01]  /*0e00*/  LDC.64 R2, c[0x0][0x3a0] ;  /* 0x0000e800ff027b82 */ /* 0x001e220000000a00 */
[----:B------:R-:W-:Y:S01]  /*0e10*/  MOV R6, 0x400 ;  /* 0x0000040000067802 */ /* 0x000fe20000000f00 */
[----:B----4-:R-:W-:Y:S02]  /*0e20*/  IMAD.IADD R4, R4, 0x1, R5 ;  /* 0x0000000104047824 */ /* 0x010fe400078e0205 */
[C---:B------:R-:W-:Y:S01]  /*0e30*/  IMAD R0, R5.reuse, 0x80, R0 ;  /* 0x0000008005007824 */ /* 0x040fe200078e0200 */
[----:B------:R-:W-:Y:S01]  /*0e40*/  IADD3 R5, PT, PT, R5, 0x20, RZ ;  /* 0x0000002005057810 */ /* 0x000fe20007ffe0ff */
[----:B---3--:R-:W-:Y:S01]  /*0e50*/  VIADD R8, R6, 0x2008 ;  /* 0x0000200806087836 */ /* 0x008fe20000000000 */
[----:B-1----:R-:W-:-:S04]  /*0e60*/  LEA R9, R7, R6, 0x18 ;  /* 0x0000000607097211 */ /* 0x002fc800078ec0ff */
[----:B------:R-:W-:Y:S01]  /*0e70*/  LEA R7, R7, R8, 0x18 ;  /* 0x0000000807077211 */ /* 0x000fe200078ec0ff */
[----:B------:R-:W-:-:S03]  /*0e80*/  IMAD R6, R4, 0x4, R9 ;  /* 0x0000000404067824 */ /* 0x000fc600078e0209 */
[----:B------:R-:W-:Y:S01]  /*0e90*/  IADD3 R0, PT, PT, R0, 0x1000, R7 ;  /* 0x0000100000007810 */ /* 0x000fe20007ffe007 */
[----:B------:R-:W-:-:S07]  /*0ea0*/  VIADD R6, R6, 0x80 ;  /* 0x0000008006067836 */ /* 0x000fce0000000000 */
.L_x_35:
[C---:B------:R-:W-:Y:S01]  /*0eb0*/  ISETP.GT.U32.AND P1, PT, R4.reuse, 0x7ff, PT ;  /* 0x000007ff0400780c */ /* 0x040fe20003f24070 */
[----:B------:R-:W-:Y:S01]  /*0ec0*/  VIADD R8, R4, 0x10 ;  /* 0x0000001004087836 */ /* 0x000fe20000000000 */
[----:B------:R-:W-:Y:S04]  /*0ed0*/  BSSY.RECONVERGENT B2, `(.L_x_24) ;  /* 0x0000019000027945 */ /* 0x000fe80003800200 */
[----:B------:R-:W-:-:S07]  /*0ee0*/  ISETP.GE.U32.AND P0, PT, R8, 0x800, PT ;  /* 0x000008000800780c */ /* 0x000fce0003f06070 */
[----:B------:R-:W1:Y:S04]  /*0ef0*/  @!P1 LDS R7, [R0+-0x1000] ;  /* 0xfff0000000079984 */ /* 0x000e680000000800 */
[----:B-1----:R1:W-:Y:S01]  /*0f00*/  @!P1 STS [R6+-0x80], R7 ;  /* 0xffff800706009388 */ /* 0x0023e20000000800 */
[----:B------:R-:W-:Y:S05]  /*0f10*/  @!P1 BRA `(.L_x_25) ;  /* 0x0000000000509947 */ /* 0x000fea0003800000 */
[----:B-1----:R-:W1:Y:S01]  /*0f20*/  S2R R7, SR_LANEID ;  /* 0x0000000000077919 */ /* 0x002e620000000000 */
        /* <DEDUP_REMOVED lines=13> */
[----:B------:R-:W-:Y:S01]  /*1000*/  LDS R7, [R0+-0x1000] ;  /* 0xfff0000000077984 */ /* 0x000fe20000000800 */
[----:B------:R-:W1:Y:S03]  /*1010*/  POPC R13, R12 ;  /* 0x0000000c000d7309 */ /* 0x000e660000000000 */
[----:B---3--:R-:W1:Y:S02]  /*1020*/  SHFL.IDX PT, R10, R11, R10, 0x1f ;  /* 0x00001f0a0b0a7589 */ /* 0x008e6400000e0000 */
[----:B-1----:R-:W-:-:S04]  /*1030*/  IMAD.IADD R9, R10, 0x1, R13 ;  /* 0x000000010a097824 */ /* 0x002fc800078e020d */
[----:B0-----:R-:W-:-:S05]  /*1040*/  IMAD.WIDE.U32 R8, R9, 0x4, R2 ;  /* 0x0000000409087825 */ /* 0x001fca00078e0002 */
[----:B------:R3:W-:Y:S02]  /*1050*/  STG.E desc[UR6][R8.64], R7 ;  /* 0x0000000708007986 */ /* 0x0007e4000c101906 */
.L_x_25:
[----:B------:R-:W-:Y:S05]  /*1060*/  BSYNC.RECONVERGENT B2 ;  /* 0x0000000000027941 */ /* 0x000fea0003800200 */
.L_x_24:
[----:B------:R-:W-:Y:S04]  /*1070*/  BSSY.RECONVERGENT B2, `(.L_x_26) ;  /* 0x0000019000027945 */ /* 0x000fe80003800200 */
[----:B------:R-:W-:Y:S05]  /*1080*/  @!P0 BRA `(.L_x_27) ;  /* 0x0000000000548947 */ /* 0x000fea0003800000 */
[----:B-1-3--:R-:W1:Y:S01]  /*1090*/  S2R R7, SR_LANEID ;  /* 0x0000000000077919 */ /* 0x00ae620000000000 */
        /* <DEDUP_REMOVED lines=18> */
[----:B------:R0:W-:Y:S01]  /*11c0*/  STG.E desc[UR6][R8.64], R7 ;  /* 0x0000000708007986 */ /* 0x0001e2000c101906 */
[----:B------:R-:W-:Y:S05]  /*11d0*/  BRA `(.L_x_28) ;  /* 0x0000000000087947 */ /* 0x000fea0003800000 */
.L_x_27:
[----:B-1-3--:R-:W1:Y:S04]  /*11e0*/  LDS R7, [R0+-0x800] ;  /* 0xfff8000000077984 */ /* 0x00ae680000000800 */
[----:B-1----:R1:W-:Y:S02]  /*11f0*/  STS [R6+-0x40], R7 ;  /* 0xffffc00706007388 */ /* 0x0023e40000000800 */
.L_x_28:
[----:B------:R-:W-:Y:S05]  /*1200*/  BSYNC.RECONVERGENT B2 ;  /* 0x0000000000027941 */ /* 0x000fea0003800200 */
.L_x_26:
[----:B01----:R-:W-:Y:S01]  /*1210*/  VIADD R7, R4, 0x20 ;  /* 0x0000002004077836 */ /* 0x003fe20000000000 */
[----:B------:R-:W-:Y:S04]  /*1220*/  BSSY.RECONVERGENT B2, `(.L_x_29) ;  /* 0x000001a000027945 */ /* 0x000fe80003800200 */
[----:B------:R-:W-:-:S13]  /*1230*/  ISETP.GE.U32.AND P0, PT, R7, 0x800, PT ;  /* 0x000008000700780c */ /* 0x000fda0003f06070 */
[----:B------:R-:W-:Y:S05]  /*1240*/  @!P0 BRA `(.L_x_30) ;  /* 0x0000000000548947 */ /* 0x000fea0003800000 */
[----:B------:R-:W0:Y:S01]  /*1250*/  S2R R7, SR_LANEID ;  /* 0x0000000000077919 */ /* 0x000e220000000000 */
[----:B------:R-:W-:Y:S01]  /*1260*/  VOTEU.ANY UR8, UPT, PT ;  /* 0x0000000000087886 */ /* 0x000fe200038e0100 */
[----:B------:R-:W1:Y:S01]  /*1270*/  LDC.64 R8, c[0x0][0x3b0] ;  /* 0x0000ec00ff087b82 */ /* 0x000e620000000a00 */
[----:B------:R-:W0:Y:S08]  /*1280*/  FLO.U32 R10, UR8 ;  /* 0x00000008000a7d00 */ /* 0x000e3000080e0000 */
[----:B------:R-:W1:Y:S01]  /*1290*/  POPC R11, UR8 ;  /* 0x00000008000b7d09 */ /* 0x000e620008000000 */
[----:B0-----:R-:W-:-:S13]  /*12a0*/  ISETP.EQ.U32.AND P0, PT, R10, R7, PT ;  /* 0x000000070a00720c */ /* 0x001fda0003f02070 */
[----:B-1----:R-:W3:Y:S01]  /*12b0*/  @P0 ATOMG.E.ADD.STRONG.GPU PT, R11, desc[UR6][R8.64], R11 ;  /* 0x8000000b080b09a8 */ /* 0x002ee200081ef106 */
[----:B------:R-:W0:Y:S01]  /*12c0*/  S2UR UR5, SR_CgaCtaId ;  /* 0x00000000000579c3 */ /* 0x000e220000008800 */
[----:B------:R-:W-:Y:S01]  /*12d0*/  UMOV UR4, 0x400 ;  /* 0x0000040000047882 */ /* 0x000fe20000000000 */
[----:B------:R-:W-:Y:S01]  /*12e0*/  IMAD.MOV.U32 R17, RZ, RZ, 0x800 ;  /* 0x00000800ff117424 */ /* 0x000fe200078e00ff */
[----:B------:R-:W1:Y:S01]  /*12f0*/  S2R R12, SR_LTMASK ;  /* 0x00000000000c7919 */ /* 0x000e620000003900 */
[----:B0-----:R-:W-:-:S09]  /*1300*/  ULEA UR4, UR5, UR4, 0x18 ;  /* 0x0000000405047291 */ /* 0x001fd2000f8ec0ff */
[----:B------:R-:W-:Y:S01]  /*1310*/  STS [UR4+0x2000], R17 ;  /* 0x00200011ff007988 */ /* 0x000fe20008000804 */
[----:B-1----:R-:W-:-:S03]  /*1320*/  LOP3.LUT R12, R12, UR8, RZ, 0xc0, !PT ;  /* 0x000000080c0c7c12 */ /* 0x002fc6000f8ec0ff */
[----:B------:R-:W-:Y:S01]  /*1330*/  LDS R7, [R0] ;  /* 0x0000000000077984 */ /* 0x000fe20000000800 */
[----:B------:R-:W0:Y:S03]  /*1340*/  POPC R13, R12 ;  /* 0x0000000c000d7309 */ /* 0x000e260000000000 */
[----:B---3--:R-:W0:Y:S02]  /*1350*/  SHFL.IDX PT, R10, R11, R10, 0x1f ;  /* 0x00001f0a0b0a7589 */ /* 0x008e2400000e0000 */
[----:B0-----:R-:W-:-:S04]  /*1360*/  IMAD.IADD R9, R10, 0x1, R13 ;  /* 0x000000010a097824 */ /* 0x001fc800078e020d */
[----:B------:R-:W-:-:S05]  /*1370*/  IMAD.WIDE.U32 R8, R9, 0x4, R2 ;  /* 0x0000000409087825 */ /* 0x000fca00078e0002 */
[----:B------:R0:W-:Y:S01]  /*1380*/  STG.E desc[UR6][R8.64], R7 ;  /* 0x0000000708007986 */ /* 0x0001e2000c101906 */
[----:B------:R-:W-:Y:S05]  /*1390*/  BRA `(.L_x_31) ;  /* 0x0000000000087947 */ /* 0x000fea0003800000 */
.L_x_30:
[----:B------:R-:W0:Y:S04]  /*13a0*/  LDS R7, [R0] ;  /* 0x0000000000077984 */ /* 0x000e280000000800 */
[----:B0-----:R1:W-:Y:S02]  /*13b0*/  STS [R6], R7 ;  /* 0x0000000706007388 */ /* 0x0013e40000000800 */
.L_x_31:
[----:B------:R-:W-:Y:S05]  /*13c0*/  BSYNC.RECONVERGENT B2 ;  /* 0x0000000000027941 */ /* 0x000fea0003800200 */
.L_x_29:
        /* <DEDUP_REMOVED lines=13> */
[----:B------:R-:W-:Y:S01]  /*14a0*/  HFMA2 R17, -RZ, RZ, 0, 0.0001220703125 ;  /* 0x00000800ff117431 */ /* 0x000fe200000001ff */
[----:B------:R-:W1:Y:S01]  /*14b0*/  S2R R12, SR_LTMASK ;  /* 0x00000000000c7919 */ /* 0x000e620000003900 */
[----:B0-----:R-:W-:-:S09]  /*14c0*/  ULEA UR4, UR5, UR4, 0x18 ;  /* 0x0000000405047291 */ /* 0x001fd2000f8ec0ff */
[----:B------:R-:W-:Y:S01]  /*14d0*/  STS [UR4+0x2000], R17 ;  /* 0x00200011ff007988 */ /* 0x000fe20008000804 */
[----:B-1----:R-:W-:-:S03]  /*14e0*/  LOP3.LUT R12, R12, UR8, RZ, 0xc0, !PT ;  /* 0x000000080c0c7c12 */ /* 0x002fc6000f8ec0ff */
[----:B------:R-:W-:Y:S01]  /*14f0*/  LDS R7, [R0+0x800] ;  /* 0x0008000000077984 */ /* 0x000fe20000000800 */
[----:B------:R-:W0:Y:S03]  /*1500*/  POPC R13, R12 ;  /* 0x0000000c000d7309 */ /* 0x000e260000000000 */
[----:B---3--:R-:W0:Y:S02]  /*1510*/  SHFL.IDX PT, R10, R11, R10, 0x1f ;  /* 0x00001f0a0b0a7589 */ /* 0x008e2400000e0000 */
[----:B0-----:R-:W-:-:S04]  /*1520*/  IMAD.IADD R9, R10, 0x1, R13 ;  /* 0x000000010a097824 */ /* 0x001fc800078e020d */
[----:B------:R-:W-:-:S05]  /*1530*/  IMAD.WIDE.U32 R8, R9, 0x4, R2 ;  /* 0x0000000409087825 */ /* 0x000fca00078e0002 */
[----:B------:R0:W-:Y:S01]  /*1540*/  STG.E desc[UR6][R8.64], R7 ;  /* 0x0000000708007986 */ /* 0x0001e2000c101906 */
[----:B------:R-:W-:Y:S05]  /*1550*/  BRA `(.L_x_34) ;  /* 0x0000000000087947 */ /* 0x000fea0003800000 */
.L_x_33:
[----:B------:R-:W0:Y:S04]  /*1560*/  LDS R7, [R0+0x800] ;  /* 0x0008000000077984 */ /* 0x000e280000000800 */
[----:B0-----:R1:W-:Y:S02]  /*1570*/  STS [R6+0x40], R7 ;  /* 0x0000400706007388 */ /* 0x0013e40000000800 */
.L_x_34:
[----:B------:R-:W-:Y:S05]  /*1580*/  BSYNC.RECONVERGENT B2 ;  /* 0x0000000000027941 */ /* 0x000fea0003800200 */
.L_x_32:
[C---:B01----:R-:W-:Y:S02]  /*1590*/  VIADD R7, R5.reuse, 0x20 ;  /* 0x0000002005077836 */ /* 0x043fe40000000000 */
[----:B------:R-:W-:Y:S02]  /*15a0*/  VIADD R5, R5, 0x40 ;  /* 0x0000004005057836 */ /* 0x000fe40000000000 */
[----:B------:R-:W-:Y:S01]  /*15b0*/  VIADD R4, R4, 0x40 ;  /* 0x0000004004047836 */ /* 0x000fe20000000000 */
[----:B------:R-:W-:Y:S01]  /*15c0*/  ISETP.GE.U32.AND P0, PT, R7, R16, PT ;  /* 0x000000100700720c */ /* 0x000fe20003f06070 */
[----:B------:R-:W-:Y:S02]  /*15d0*/  VIADD R6, R6, 0x100 ;  /* 0x0000010006067836 */ /* 0x000fe40000000000 */
[----:B------:R-:W-:-:S10]  /*15e0*/  VIADD R0, R0, 0x2000 ;  /* 0x0000200000007836 */ /* 0x000fd40000000000 */
[----:B------:R-:W-:Y:S05]  /*15f0*/  @!P0 BRA `(.L_x_35) ;  /* 0xfffffff8002c8947 */ /* 0x000fea000383ffff */
.L_x_17:
[----:B------:R-:W-:Y:S05]  /*1600*/  BSYNC.RECONVERGENT B1 ;  /* 0x0000000000017941 */ /* 0x000fea0003800200 */
.L_x_16:
[----:B------:R-:W-:Y:S01]  /*1610*/  BAR.SYNC.DEFER_BLOCKING 0x0 ;  /* 0x0000000000007b1d */ /* 0x000fe20000010000 */
[----:B------:R-:W-:-:S05]  /*1620*/  ISETP.NE.AND P0, PT, R15, RZ, PT ;  /* 0x000000ff0f00720c */ /* 0x000fca0003f05270 */
[----:B------:R-:W-:Y:S08]  /*1630*/  BSSY.RECONVERGENT B1, `(.L_x_36) ;  /* 0x0000014000017945 */ /* 0x000ff00003800200 */
[----:B------:R-:W-:Y:S05]  /*1640*/  @P0 BRA `(.L_x_37) ;  /* 0x0000000000480947 */ /* 0x000fea0003800000 */
[----:B------:R-:W5:Y:S01]  /*1650*/  S2UR UR5, SR_CgaCtaId ;  /* 0x00000000000579c3 */ /* 0x000f620000008800 */
[----:B------:R-:W-:Y:S01]  /*1660*/  UMOV UR4, 0x400 ;  /* 0x0000040000047882 */ /* 0x000fe20000000000 */
[----:B------:R-:W2:Y:S06]  /*1670*/  S2R R5, SR_LANEID ;  /* 0x0000000000057919 */ /* 0x000eac0000000000 */
[----:B01--4-:R-:W0:Y:S01]  /*1680*/  LDC.64 R2, c[0x0][0x3b0] ;  /* 0x0000ec00ff027b82 */ /* 0x013e220000000a00 */
[----:B-----5:R-:W-:-:S03]  /*1690*/  ULEA UR4, UR5, UR4, 0x18 ;  /* 0x0000000405047291 */ /* 0x020fc6000f8ec0ff */
[----:B------:R-:W-:Y:S02]  /*16a0*/  VOTEU.ANY UR5, UPT, PT ;  /* 0x0000000000057886 */ /* 0x000fe400038e0100 */
[----:B------:R-:W2:Y:S01]  /*16b0*/  FLO.U32 R4, UR5 ;  /* 0x0000000500047d00 */ /* 0x000ea200080e0000 */
[----:B------:R-:W-:-:S03]  /*16c0*/  UPOPC UR8, UR5 ;  /* 0x00000005000872bf */ /* 0x000fc60008000000 */
[----:B------:R-:W1:Y:S01]  /*16d0*/  LDS R0, [UR4+0x2000] ;  /* 0x00200004ff007984 */ /* 0x000e620008000800 */
[----:B--2---:R-:W-:Y:S02]  /*16e0*/  ISETP.EQ.U32.AND P0, PT, R4, R5, PT ;  /* 0x000000050400720c */ /* 0x004fe40003f02070 */
[----:B-1----:R-:W-:-:S11]  /*16f0*/  IMAD R5, R0, UR8, RZ ;  /* 0x0000000800057c24 */ /* 0x002fd6000f8e02ff */
[----:B0-----:R-:W2:Y:S01]  /*1700*/  @P0 ATOMG.E.ADD.STRONG.GPU PT, R3, desc[UR6][R2.64], R5 ;  /* 0x80000005020309a8 */ /* 0x001ea200081ef106 */
[----:B------:R-:W0:Y:S02]  /*1710*/  S2R R6, SR_LTMASK ;  /* 0x0000000000067919 */ /* 0x000e240000003900 */
[----:B0-----:R-:W-:-:S06]  /*1720*/  LOP3.LUT R6, R6, UR5, RZ, 0xc0, !PT ;  /* 0x0000000506067c12 */ /* 0x001fcc000f8ec0ff */
[----:B------:R-:W0:Y:S01]  /*1730*/  POPC R6, R6 ;  /* 0x0000000600067309 */ /* 0x000e220000000000 */
[----:B--2---:R-:W0:Y:S02]  /*1740*/  SHFL.IDX PT, R7, R3, R4, 0x1f ;  /* 0x00001f0403077589 */ /* 0x004e2400000e0000 */
[----:B0-----:R-:W-:-:S05]  /*1750*/  IMAD R0, R0, R6, R7 ;  /* 0x0000000600007224 */ /* 0x001fca00078e0207 */
[----:B------:R0:W-:Y:S02]  /*1760*/  STS [UR4+0x2004], R0 ;  /* 0x00200400ff007988 */ /* 0x0001e40008000804 */
.L_x_37:
[----:B------:R-:W-:Y:S05]  /*1770*/  BSYNC.RECONVERGENT B1 ;  /* 0x0000000000017941 */ /* 0x000fea0003800200 */
.L_x_36:
[----:B------:R-:W5:Y:S08]  /*1780*/  S2UR UR5, SR_CgaCtaId ;  /* 0x00000000000579c3 */ /* 0x000f700000008800 */
[----:B------:R-:W-:Y:S06]  /*1790*/  BAR.SYNC.DEFER_BLOCKING 0x0 ;  /* 0x0000000000007b1d */ /* 0x000fec0000010000 */
[----:B------:R-:W-:-:S02]  /*17a0*/  UMOV UR4, 0x400 ;  /* 0x0000040000047882 */ /* 0x000fc40000000000 */
[----:B-----5:R-:W-:-:S09]  /*17b0*/  ULEA UR4, UR5, UR4, 0x18 ;  /* 0x0000000405047291 */ /* 0x020fd2000f8ec0ff */
[----:B------:R-:W5:Y:S02]  /*17c0*/  LDS.64 R6, [UR4+0x2000] ;  /* 0x00200004ff067984 */ /* 0x000f640008000a00 */
[----:B-----5:R-:W-:-:S13]  /*17d0*/  ISETP.GE.U32.AND P0, PT, R15, R6, PT ;  /* 0x000000060f00720c */ /* 0x020fda0003f06070 */
[----:B------:R-:W-:Y:S05]  /*17e0*/  @P0 EXIT ;  /* 0x000000000000094d */ /* 0x000fea0003800000 */
[----:B----4-:R-:W4:Y:S02]  /*17f0*/  LDC.64 R4, c[0x0][0x3a0] ;  /* 0x0000e800ff047b82 */ /* 0x010f240000000a00 */
.L_x_38:
[C---:B0-----:R-:W-:Y:S01]  /*1800*/  LEA R0, R15.reuse, UR4, 0x2 ;  /* 0x000000040f007c11 */ /* 0x041fe2000f8e10ff */
[----:B-1----:R-:W-:Y:S02]  /*1810*/  IMAD.IADD R3, R15, 0x1, R7 ;  /* 0x000000010f037824 */ /* 0x002fe400078e0207 */
[----:B------:R-:W-:Y:S02]  /*1820*/  IMAD.IADD R15, R14, 0x1, R15 ;  /* 0x000000010e0f7824 */ /* 0x000fe400078e020f */
[----:B---3--:R-:W0:Y:S01]  /*1830*/  LDS R9, [R0] ;  /* 0x0000000000097984 */ /* 0x008e220000000800 */
[----:B----4-:R-:W-:Y:S02]  /*1840*/  IMAD.WIDE.U32 R2, R3, 0x4, R4 ;  /* 0x0000000403027825 */ /* 0x010fe400078e0004 */
[----:B------:R-:W-:-:S03]  /*1850*/  ISETP.GE.U32.AND P0, PT, R15, R6, PT ;  /* 0x000000060f00720c */ /* 0x000fc60003f06070 */
[----:B0-----:R0:W-:Y:S10]  /*1860*/  STG.E desc[UR6][R2.64], R9 ;  /* 0x0000000902007986 */ /* 0x0011f4000c101906 */
[----:B------:R-:W-:Y:S05]  /*1870*/  @!P0 BRA `(.L_x_38) ;  /* 0xfffffffc00e08947 */ /* 0x000fea000383ffff */
[----:B------:R-:W-:Y:S05]  /*1880*/  EXIT ;  /* 0x000000000000794d */ /* 0x000fea0003800000 */
.L_x_39:
[----:B------:R-:W-:-:S00]  /*1890*/  BRA `(.L_x_39) ;  /* 0xfffffffc00fc7947 */ /* 0x000fc0000383ffff */
[----:B------:R-:W-:-:S00]  /*18a0*/  NOP ;  /* 0x0000000000007918 */ /* 0x000fc00000000000 */
        /* <DEDUP_REMOVED lines=13> */
.L_x_61:


//--------------------- .text._Z24gpu_block_queuing_kernelPjS_S_S_S_S_S_ --------------------------
	.section	.text._Z24gpu_block_queuing_kernelPjS_S_S_S_S_S_,"ax",@progbits
	.align	128
        .global         _Z24gpu_block_queuing_kernelPjS_S_S_S_S_S_
        .type           _Z24gpu_block_queuing_kernelPjS_S_S_S_S_S_,@function
        .size           _Z24gpu_block_queuing_kernelPjS_S_S_S_S_S_,(.L_x_62 - _Z24gpu_block_queuing_kernelPjS_S_S_S_S_S_)
        .other          _Z24gpu_block_queuing_kernelPjS_S_S_S_S_S_,@"STO_CUDA_ENTRY STV_DEFAULT"
_Z24gpu_block_queuing_kernelPjS_S_S_S_S_S_:
.text._Z24gpu_block_queuing_kernelPjS_S_S_S_S_S_:
[----:B------:R-:W-:Y:S01]  /*0000*/  LDC R1, c[0x0][0x37c] ;  /* 0x0000df00ff017b82 */ /* 0x000fe20000000800 */
[----:B------:R-:W0:Y:S07]  /*0010*/  S2R R13, SR_TID.X ;  /* 0x00000000000d7919 */ /* 0x000e2e0000002100 */
[----:B------:R-:W1:Y:S01]  /*0020*/  LDC.64 R2, c[0x0][0x3a8] ;  /* 0x0000ea00ff027b82 */ /* 0x000e620000000a00 */
[----:B------:R-:W1:Y:S01]  /*0030*/  LDCU.64 UR6, c[0x0][0x358] ;  /* 0x00006b00ff0677ac */ /* 0x000e620008000a00 */
[----:B0-----:R-:W-:-:S13]  /*0040*/  ISETP.NE.AND P0, PT, R13, RZ, PT ;  /* 0x000000ff0d00720c */ /* 0x001fda0003f05270 */
[----:B------:R-:W0:Y:S01]  /*0050*/  @!P0 S2R R5, SR_CgaCtaId ;  /* 0x0000000000058919 */ /* 0x000e220000008800 */
[----:B------:R-:W-:-:S04]  /*0060*/  @!P0 MOV R0, 0x400 ;  /* 0x0000040000008802 */ /* 0x000fc80000000f00 */
[----:B0-----:R-:W-:-:S05]  /*0070*/  @!P0 LEA R5, R5, R0, 0x18 ;  /* 0x0000000005058211 */ /* 0x001fca00078ec0ff */
[----:B------:R0:W-:Y:S01]  /*0080*/  @!P0 STS [R5+0x2000], RZ ;  /* 0x002000ff05008388 */ /* 0x0001e20000000800 */
[----:B------:R-:W-:Y:S06]  /*0090*/  BAR.SYNC.DEFER_BLOCKING 0x0 ;  /* 0x0000000000007b1d */ /* 0x000fec0000010000 */
[----:B-1----:R-:W2:Y:S02]  /*00a0*/  LDG.E R3, desc[UR6][R2.64] ;  /* 0x0000000602037981 */ /* 0x002ea4000c1e1900 */
[----:B------:R-:W1:Y:S01]  /*00b0*/  S2UR UR4, SR_CTAID.X ;  /* 0x00000000000479c3 */ /* 0x000e620000002500 */
[----:B------:R-:W-:Y:S07]  /*00c0*/  BSSY.RECONVERGENT B0, `(.L_x_40) ;  /* 0x000004f000007945 */ /* 0x000fee0003800200 */
[----:B------:R-:W1:Y:S02]  /*00d0*/  LDC R0, c[0x0][0x360] ;  /* 0x0000d800ff007b82 */ /* 0x000e640000000800 */
[----:B-1----:R-:W-:-:S05]  /*00e0*/  IMAD R12, R0, UR4, R13 ;  /* 0x00000004000c7c24 */ /* 0x002fca000f8e020d */
[----:B--2---:R-:W-:-:S13]  /*00f0*/  ISETP.GE.U32.AND P0, PT, R12, R3, PT ;  /* 0x000000030c00720c */ /* 0x004fda0003f06070 */
[----:B0-----:R-:W-:Y:S05]  /*0100*/  @P0 BRA `(.L_x_41) ;  /* 0x0000000400280947 */ /* 0x001fea0003800000 */
[----:B------:R-:W0:Y:S01]  /*0110*/  LDCU UR4, c[0x0][0x370] ;  /* 0x00006e00ff0477ac */ /* 0x000e220008000800 */
[----:B------:R-:W-:Y:S02]  /*0120*/  IMAD.MOV.U32 R7, RZ, RZ, R3 ;  /* 0x000000ffff077224 */ /* 0x000fe400078e0003 */
[----:B0-----:R-:W-:-:S07]  /*0130*/  IMAD R15, R0, UR4, RZ ;  /* 0x00000004000f7c24 */ /* 0x001fce000f8e02ff */
.L_x_48:
[----:B0-----:R-:W0:Y:S08]  /*0140*/  LDC.64 R2, c[0x0][0x398] ;  /* 0x0000e600ff027b82 */ /* 0x001e300000000a00 */
[----:B------:R-:W1:Y:S01]  /*0150*/  LDC.64 R8, c[0x0][0x380] ;  /* 0x0000e000ff087b82 */ /* 0x000e620000000a00 */
        /* <DEDUP_REMOVED lines=9> */
[----:B------:R-:W-:Y:S05]  /*01f0*/  @P0 BRA `(.L_x_43) ;  /* 0x0000000000dc0947 */ /* 0x000fea0003800000 */
[----:B------:R-:W0:Y:S01]  /*0200*/  LDC.64 R6, c[0x0][0x3a0] ;  /* 0x0000e800ff067b82 */ /* 0x000e220000000a00 */
[----:B------:R-:W-:Y:S07]  /*0210*/  BSSY.RECONVERGENT B2, `(.L_x_44) ;  /* 0x0000033000027945 */ /* 0x000fee0003800200 */
[----:B------:R-:W1:Y:S08]  /*0220*/  LDC.64 R4, c[0x0][0x388] ;  /* 0x0000e200ff047b82 */ /* 0x000e700000000a00 */
[----:B------:R-:W2:Y:S02]  /*0230*/  LDC.64 R2, c[0x0][0x390] ;  /* 0x0000e400ff027b82 */ /* 0x000ea40000000a00 */
.L_x_47:
[----:B-1----:R-:W-:-:S05]  /*0240*/  IMAD.WIDE.U32 R10, R17, 0x4, R4 ;  /* 0x00000004110a7825 */ /* 0x002fca00078e0004 */
[----:B--2---:R-:W2:Y:S01]  /*0250*/  LDG.E R19, desc[UR6][R10.64] ;  /* 0x000000060a137981 */ /* 0x004ea2000c1e1900 */
[----:B------:R-:W-:Y:S02]  /*0260*/  IMAD.MOV.U32 R23, RZ, RZ, 0x1 ;  /* 0x00000001ff177424 */ /* 0x000fe400078e00ff */
[----:B--2---:R-:W-:-:S06]  /*0270*/  IMAD.WIDE.U32 R20, R19, 0x4, R2 ;  /* 0x0000000413147825 */ /* 0x004fcc00078e0002 */
[----:B------:R-:W2:Y:S01]  /*0280*/  ATOMG.E.ADD.STRONG.GPU PT, R20, desc[UR6][R20.64], R23 ;  /* 0x80000017141479a8 */ /* 0x000ea200081ef106 */
[----:B------:R-:W-:Y:S01]  /*0290*/  BSSY.RECONVERGENT B3, `(.L_x_45) ;  /* 0x0000026000037945 */ /* 0x000fe20003800200 */
[----:B--2---:R-:W-:-:S13]  /*02a0*/  ISETP.NE.AND P0, PT, R20, RZ, PT ;  /* 0x000000ff1400720c */ /* 0x004fda0003f05270 */
[----:B------:R-:W-:Y:S05]  /*02b0*/  @P0 BRA `(.L_x_46) ;  /* 0x00000000008c0947 */ /* 0x000fea0003800000 */
[----:B------:R-:W1:Y:S01]  /*02c0*/  S2R R16, SR_LANEID ;  /* 0x0000000000107919 */ /* 0x000e620000000000 */
[----:B------:R-:W-:Y:S01]  /*02d0*/  VOTEU.ANY UR4, UPT, PT ;  /* 0x0000000000047886 */ /* 0x000fe200038e0100 */
[----:B------:R-:W-:Y:S01]  /*02e0*/  MOV R21, 0x400 ;  /* 0x0000040000157802 */ /* 0x000fe20000000f00 */
[----:B------:R-:W1:Y:S01]  /*02f0*/  FLO.U32 R23, UR4 ;  /* 0x0000000400177d00 */ /* 0x000e6200080e0000 */
[----:B------:R-:W2:Y:S03]  /*0300*/  S2R R14, SR_CgaCtaId ;  /* 0x00000000000e7919 */ /* 0x000ea60000008800 */
[----:B------:R-:W-:Y:S01]  /*0310*/  VIADD R11, R21, 0x2000 ;  /* 0x00002000150b7836 */ /* 0x000fe20000000000 */
[----:B------:R-:W3:Y:S03]  /*0320*/  S2R R18, SR_LTMASK ;  /* 0x0000000000127919 */ /* 0x000ee60000003900 */
[----:B------:R-:W4:Y:S01]  /*0330*/  POPC R20, UR4 ;  /* 0x0000000400147d09 */ /* 0x000f220008000000 */
[----:B-1----:R-:W-:-:S02]  /*0340*/  ISETP.EQ.U32.AND P0, PT, R23, R16, PT ;  /* 0x000000101700720c */ /* 0x002fc40003f02070 */
[----:B--2---:R-:W-:Y:S02]  /*0350*/  LEA R11, R14, R11, 0x18 ;  /* 0x0000000b0e0b7211 */ /* 0x004fe400078ec0ff */
[----:B---3--:R-:W-:-:S04]  /*0360*/  LOP3.LUT R22, R18, UR4, RZ, 0xc0, !PT ;  /* 0x0000000412167c12 */ /* 0x008fc8000f8ec0ff */
[----:B------:R-:W1:Y:S05]  /*0370*/  POPC R25, R22 ;  /* 0x0000001600197309 */ /* 0x000e6a0000000000 */
[----:B----4-:R-:W2:Y:S04]  /*0380*/  @P0 ATOMS.ADD R20, [R11], R20 ;  /* 0x000000140b14038c */ /* 0x010ea80000000000 */
[----:B--2---:R-:W1:Y:S02]  /*0390*/  SHFL.IDX PT, R10, R20, R23, 0x1f ;  /* 0x00001f17140a7589 */ /* 0x004e6400000e0000 */
[----:B-1----:R-:W-:-:S05]  /*03a0*/  IMAD.IADD R10, R10, 0x1, R25 ;  /* 0x000000010a0a7824 */ /* 0x002fca00078e0219 */
[----:B------:R-:W-:-:S13]  /*03b0*/  ISETP.GT.U32.AND P0, PT, R10, 0x7ff, PT ;  /* 0x000007ff0a00780c */ /* 0x000fda0003f04070 */
[----:B------:R-:W-:-:S05]  /*03c0*/  @!P0 LEA R25, R14, R21, 0x18 ;  /* 0x000000150e198211 */ /* 0x000fca00078ec0ff */
[----:B------:R-:W-:-:S05]  /*03d0*/  @!P0 IMAD R10, R10, 0x4, R25 ;  /* 0x000000040a0a8824 */ /* 0x000fca00078e0219 */
[----:B------:R1:W-:Y:S01]  /*03e0*/  @!P0 STS [R10], R19 ;  /* 0x000000130a008388 */ /* 0x0003e20000000800 */
[----:B------:R-:W-:Y:S05]  /*03f0*/  @!P0 BRA `(.L_x_46) ;  /* 0x00000000003c8947 */ /* 0x000fea0003800000 */
[----:B------:R-:W-:Y:S01]  /*0400*/  VOTEU.ANY UR4, UPT, PT ;  /* 0x0000000000047886 */ /* 0x000fe200038e0100 */
[----:B-1----:R-:W1:Y:S01]  /*0410*/  LDC.64 R10, c[0x0][0x3b0] ;  /* 0x0000ec00ff0a7b82 */ /* 0x002e620000000a00 */
[----:B------:R-:W2:Y:S08]  /*0420*/  FLO.U32 R27, UR4 ;  /* 0x00000004001b7d00 */ /* 0x000eb000080e0000 */
[----:B------:R-:W1:Y:S01]  /*0430*/  POPC R25, UR4 ;  /* 0x0000000400197d09 */ /* 0x000e620008000000 */
[----:B--2---:R-:W-:-:S13]  /*0440*/  ISETP.EQ.U32.AND P0, PT, R27, R16, PT ;  /* 0x000000101b00720c */ /* 0x004fda0003f02070 */
[----:B-1----:R-:W2:Y:S01]  /*0450*/  @P0 ATOMG.E.ADD.STRONG.GPU PT, R10, desc[UR6][R10.64], R25 ;  /* 0x800000190a0a09a8 */ /* 0x002ea200081ef106 */
[----:B------:R-:W-:Y:S02]  /*0460*/  LOP3.LUT R18, R18, UR4, RZ, 0xc0, !PT ;  /* 0x0000000412127c12 */ /* 0x000fe4000f8ec0ff */
[----:B------:R-:W-:Y:S01]  /*0470*/  LEA R29, R14, R21, 0x18 ;  /* 0x000000150e1d7211 */ /* 0x000fe200078ec0ff */
[----:B------:R-:W-:-:S03]  /*0480*/  IMAD.MOV.U32 R14, RZ, RZ, 0x800 ;  /* 0x00000800ff0e7424 */ /* 0x000fc600078e00ff */
[----:B------:R-:W1:Y:S02]  /*0490*/  POPC R18, R18 ;  /* 0x0000001200127309 */ /* 0x000e640000000000 */
[----:B------:R-:W-:Y:S04]  /*04a0*/  STS [R29+0x2000], R14 ;  /* 0x0020000e1d007388 */ /* 0x000fe80000000800 */
[----:B--2---:R-:W1:Y:S02]  /*04b0*/  SHFL.IDX PT, R23, R10, R27, 0x1f ;  /* 0x00001f1b0a177589 */ /* 0x004e6400000e0000 */
[----:B-1----:R-:W-:-:S04]  /*04c0*/  IMAD.IADD R23, R23, 0x1, R18 ;  /* 0x0000000117177824 */ /* 0x002fc800078e0212 */
[----:B0-----:R-:W-:-:S05]  /*04d0*/  IMAD.WIDE.U32 R20, R23, 0x4, R6 ;  /* 0x0000000417147825 */ /* 0x001fca00078e0006 */
[----:B------:R2:W-:Y:S02]  /*04e0*/  STG.E desc[UR6][R20.64], R19 ;  /* 0x0000001314007986 */ /* 0x0005e4000c101906 */
.L_x_46:
[----:B------:R-:W-:Y:S05]  /*04f0*/  BSYNC.RECONVERGENT B3 ;  /* 0x0000000000037941 */ /* 0x000fea0003800200 */
.L_x_45:
[----:B-1----:R-:W3:Y:S01]  /*0500*/  LDG.E R10, desc[UR6][R8.64] ;  /* 0x00000006080a7981 */ /* 0x002ee2000c1e1900 */
[----:B------:R-:W-:-:S05]  /*0510*/  VIADD R17, R17, 0x1 ;  /* 0x0000000111117836 */ /* 0x000fca0000000000 */
[----:B---3--:R-:W-:-:S13]  /*0520*/  ISETP.GE.U32.AND P0, PT, R17, R10, PT ;  /* 0x0000000a1100720c */ /* 0x008fda0003f06070 */
[----:B------:R-:W-:Y:S05]  /*0530*/  @!P0 BRA `(.L_x_47) ;  /* 0xfffffffc00408947 */ /* 0x000fea000383ffff */
[----:B------:R-:W-:Y:S05]  /*0540*/  BSYNC.RECONVERGENT B2 ;  /* 0x0000000000027941 */ /* 0x000fea0003800200 */
.L_x_44:
[----:B------:R-:W0:Y:S02]  /*0550*/  LDC.64 R2, c[0x0][0x3a8] ;  /* 0x0000ea00ff027b82 */ /* 0x000e240000000a00 */
[----:B0-----:R0:W5:Y:S02]  /*0560*/  LDG.E R7, desc[UR6][R2.64] ;  /* 0x0000000602077981 */ /* 0x001164000c1e1900 */
.L_x_43:
[----:B------:R-:W-:Y:S05]  /*0570*/  BSYNC.RECONVERGENT B1 ;  /* 0x0000000000017941 */ /* 0x000fea0003800200 */
.L_x_42:
[----:B------:R-:W-:-:S05]  /*0580*/  IMAD.IADD R12, R15, 0x1, R12 ;  /* 0x000000010f0c7824 */ /* 0x000fca00078e020c */
[----:B-----5:R-:W-:-:S13]  /*0590*/  ISETP.GE.U32.AND P0, PT, R12, R7, PT ;  /* 0x000000070c00720c */ /* 0x020fda0003f06070 */
[----:B------:R-:W-:Y:S05]  /*05a0*/  @!P0 BRA `(.L_x_48) ;  /* 0xfffffff800e48947 */ /* 0x000fea000383ffff */
.L_x_41:
[----:B------:R-:W-:Y:S05]  /*05b0*/  BSYNC.RECONVERGENT B0 ;  /* 0x0000000000007941 */ /* 0x000fea0003800200 */
.L_x_40:
[----:B------:R-:W-:Y:S01]  /*05c0*/  BAR.SYNC.DEFER_BLOCKING 0x0 ;  /* 0x0000000000007b1d */ /* 0x000fe20000010000 */
[----:B------:R-:W-:-:S05]  /*05d0*/  ISETP.NE.AND P0, PT, R13, RZ, PT ;  /* 0x000000ff0d00720c */ /* 0x000fca0003f05270 */
[----:B------:R-:W-:Y:S08]  /*05e0*/  BSSY.RECONVERGENT B0, `(.L_x_49) ;  /* 0x0000014000007945 */ /* 0x000ff00003800200 */
[----:B------:R-:W-:Y:S05]  /*05f0*/  @P0 BRA `(.L_x_50) ;  /* 0x0000000000480947 */ /* 0x000fea0003800000 */
[----:B------:R-:W1:Y:S01]  /*0600*/  S2UR UR5, SR_CgaCtaId ;  /* 0x00000000000579c3 */ /* 0x000e620000008800 */
[----:B------:R-:W-:Y:S01]  /*0610*/  UMOV UR4, 0x400 ;  /* 0x0000040000047882 */ /* 0x000fe20000000000 */
[----:B------:R-:W3:Y:S06]  /*0620*/  S2R R5, SR_LANEID ;  /* 0x0000000000057919 */ /* 0x000eec0000000000 */
[----:B0-----:R-:W0:Y:S01]  /*0630*/  LDC.64 R2, c[0x0][0x3b0] ;  /* 0x0000ec00ff027b82 */ /* 0x001e220000000a00 */
[----:B-1----:R-:W-:-:S03]  /*0640*/  ULEA UR4, UR5, UR4, 0x18 ;  /* 0x0000000405047291 */ /* 0x002fc6000f8ec0ff */
[----:B------:R-:W-:Y:S02]  /*0650*/  VOTEU.ANY UR5, UPT, PT ;  /* 0x0000000000057886 */ /* 0x000fe400038e0100 */
[----:B------:R-:W3:Y:S01]  /*0660*/  FLO.U32 R6, UR5 ;  /* 0x0000000500067d00 */ /* 0x000ee200080e0000 */
[----:B------:R-:W-:-:S03]  /*0670*/  UPOPC UR8, UR5 ;  /* 0x00000005000872bf */ /* 0x000fc60008000000 */
[----:B------:R-:W1:Y:S01]  /*0680*/  LDS R4, [UR4+0x2000] ;  /* 0x00200004ff047984 */ /* 0x000e620008000800 */
[----:B---3--:R-:W-:Y:S02]  /*0690*/  ISETP.EQ.U32.AND P0, PT, R6, R5, PT ;  /* 0x000000050600720c */ /* 0x008fe40003f02070 */
[----:B-1----:R-:W-:-:S11]  /*06a0*/  IMAD R5, R4, UR8, RZ ;  /* 0x0000000804057c24 */ /* 0x002fd6000f8e02ff */
[----:B0-----:R-:W3:Y:S01]  /*06b0*/  @P0 ATOMG.E.ADD.STRONG.GPU PT, R3, desc[UR6][R2.64], R5 ;  /* 0x80000005020309a8 */ /* 0x001ee200081ef106 */
[----:B------:R-:W0:Y:S02]  /*06c0*/  S2R R8, SR_LTMASK ;  /* 0x0000000000087919 */ /* 0x000e240000003900 */
[----:B0-----:R-:W-:-:S06]  /*06d0*/  LOP3.LUT R8, R8, UR5, RZ, 0xc0, !PT ;  /* 0x0000000508087c12 */ /* 0x001fcc000f8ec0ff */
[----:B------:R-:W0:Y:S01]  /*06e0*/  POPC R8, R8 ;  /* 0x0000000800087309 */ /* 0x000e220000000000 */
[----:B---3--:R-:W0:Y:S02]  /*06f0*/  SHFL.IDX PT, R7, R3, R6, 0x1f ;  /* 0x00001f0603077589 */ /* 0x008e2400000e0000 */
[----:B0-----:R-:W-:-:S05]  /*0700*/  IMAD R4, R4, R8, R7 ;  /* 0x0000000804047224 */ /* 0x001fca00078e0207 */
[----:B------:R1:W-:Y:S02]  /*0710*/  STS [UR4+0x2004], R4 ;  /* 0x00200404ff007988 */ /* 0x0003e40008000804 */
.L_x_50:
[----:B------:R-:W-:Y:S05]  /*0720*/  BSYNC.RECONVERGENT B0 ;  /* 0x0000000000007941 */ /* 0x000fea0003800200 */
.L_x_49:
[----:B------:R-:W3:Y:S08]  /*0730*/  S2UR UR5, SR_CgaCtaId ;  /* 0x00000000000579c3 */ /* 0x000ef00000008800 */
[----:B------:R-:W-:Y:S06]  /*0740*/  BAR.SYNC.DEFER_BLOCKING 0x0 ;  /* 0x0000000000007b1d */ /* 0x000fec0000010000 */
[----:B------:R-:W-:-:S02]  /*0750*/  UMOV UR4, 0x400 ;  /* 0x0000040000047882 */ /* 0x000fc40000000000 */
[----:B---3--:R-:W-:-:S09]  /*0760*/  ULEA UR4, UR5, UR4, 0x18 ;  /* 0x0000000405047291 */ /* 0x008fd2000f8ec0ff */
[----:B------:R-:W3:Y:S02]  /*0770*/  LDS.64 R6, [UR4+0x2000] ;  /* 0x00200004ff067984 */ /* 0x000ee40008000a00 */
[----:B---3--:R-:W-:-:S13]  /*0780*/  ISETP.GE.U32.AND P0, PT, R13, R6, PT ;  /* 0x000000060d00720c */ /* 0x008fda0003f06070 */
[----:B------:R-:W-:Y:S05]  /*0790*/  @P0 EXIT ;  /* 0x000000000000094d */ /* 0x000fea0003800000 */
[----:B-1----:R-:W1:Y:S02]  /*07a0*/  LDC.64 R4, c[0x0][0x3a0] ;  /* 0x0000e800ff047b82 */ /* 0x002e640000000a00 */
.L_x_51:
[C---:B------:R-:W-:Y:S01]  /*07b0*/  LEA R8, R13.reuse, UR4, 0x2 ;  /* 0x000000040d087c11 */ /* 0x040fe2000f8e10ff */
[----:B0--3--:R-:W-:Y:S02]  /*07c0*/  IMAD.IADD R3, R13, 0x1, R7 ;  /* 0x000000010d037824 */ /* 0x009fe400078e0207 */
[----:B------:R-:W-:Y:S02]  /*07d0*/  IMAD.IADD R13, R0, 0x1, R13 ;  /* 0x00000001000d7824 */ /* 0x000fe400078e020d */
[----:B------:R-:W0:Y:S01]  /*07e0*/  LDS R9, [R8] ;  /* 0x0000000008097984 */ /* 0x000e220000000800 */
[----:B-1----:R-:W-:Y:S02]  /*07f0*/  IMAD.WIDE.U32 R2, R3, 0x4, R4 ;  /* 0x0000000403027825 */ /* 0x002fe400078e0004 */
[----:B------:R-:W-:-:S03]  /*0800*/  ISETP.GE.U32.AND P0, PT, R13, R6, PT ;  /* 0x000000060d00720c */ /* 0x000fc60003f06070 */
[----:B0-----:R3:W-:Y:S10]  /*0810*/  STG.E desc[UR6][R2.64], R9 ;  /* 0x0000000902007986 */ /* 0x0017f4000c101906 */
[----:B------:R-:W-:Y:S05]  /*0820*/  @!P0 BRA `(.L_x_51) ;  /* 0xfffffffc00e08947 */ /* 0x000fea000383ffff */
[----:B------:R-:W-:Y:S05]  /*0830*/  EXIT ;  /* 0x000000000000794d */ /* 0x000fea0003800000 */
.L_x_52:
        /* <DEDUP_REMOVED lines=12> */
.L_x_62:


//--------------------- .text._Z25gpu_global_queuing_kernelPjS_S_S_S_S_S_ --------------------------
	.section	.text._Z25gpu_global_queuing_kernelPjS_S_S_S_S_S_,"ax",@progbits
	.align	128
        .global         _Z25gpu_global_queuing_kernelPjS_S_S_S_S_S_
        .type           _Z25gpu_global_queuing_kernelPjS_S_S_S_S_S_,@function
        .size           _Z25gpu_global_queuing_kernelPjS_S_S_S_S_S_,(.L_x_63 - _Z25gpu_global_queuing_kernelPjS_S_S_S_S_S_)
        .other          _Z25gpu_global_queuing_kernelPjS_S_S_S_S_S_,@"STO_CUDA_ENTRY STV_DEFAULT"
_Z25gpu_global_queuing_kernelPjS_S_S_S_S_S_:
.text._Z25gpu_global_queuing_kernelPjS_S_S_S_S_S_:
[----:B------:R-:W-:Y:S08]  /*0000*/  LDC R1, c[0x0][0x37c] ;  /* 0x0000df00ff017b82 */ /* 0x000ff00000000800 */
[----:B------:R-:W0:Y:S01]  /*0010*/  LDC.64 R2, c[0x0][0x3a8] ;  /* 0x0000ea00ff027b82 */ /* 0x000e220000000a00 */
[----:B------:R-:W0:Y:S02]  /*0020*/  LDCU.64 UR4, c[0x0][0x358] ;  /* 0x00006b00ff0477ac */ /* 0x000e240008000a00 */
[----:B0-----:R-:W2:Y:S05]  /*0030*/  LDG.E R3, desc[UR4][R2.64] ;  /* 0x0000000402037981 */ /* 0x001eaa000c1e1900 */
[----:B------:R-:W0:Y:S01]  /*0040*/  S2UR UR6, SR_CTAID.X ;  /* 0x00000000000679c3 */ /* 0x000e220000002500 */
[----:B------:R-:W0:Y:S07]  /*0050*/  S2R R0, SR_TID.X ;  /* 0x0000000000007919 */ /* 0x000e2e0000002100 */
[----:B------:R-:W0:Y:S02]  /*0060*/  LDC R5, c[0x0][0x360] ;  /* 0x0000d800ff057b82 */ /* 0x000e240000000800 */
[----:B0-----:R-:W-:-:S05]  /*0070*/  IMAD R0, R5, UR6, R0 ;  /* 0x0000000605007c24 */ /* 0x001fca000f8e0200 */
[----:B--2---:R-:W-:-:S13]  /*0080*/  ISETP.GE.U32.AND P0, PT, R0, R3, PT ;  /* 0x000000030000720c */ /* 0x004fda0003f06070 */
[----:B------:R-:W-:Y:S05]  /*0090*/  @P0 EXIT ;  /* 0x000000000000094d */ /* 0x000fea0003800000 */
[----:B------:R-:W0:Y:S01]  /*00a0*/  LDCU UR6, c[0x0][0x370] ;  /* 0x00006e00ff0677ac */ /* 0x000e220008000800 */
[----:B------:R-:W-:Y:S01]  /*00b0*/  MOV R11, R3 ;  /* 0x00000003000b7202 */ /* 0x000fe20000000f00 */
[----:B0-----:R-:W-:-:S07]  /*00c0*/  IMAD R3, R5, UR6, RZ ;  /* 0x0000000605037c24 */ /* 0x001fce000f8e02ff */
.L_x_59:
[----:B0-----:R-:W0:Y:S08]  /*00d0*/  LDC.64 R6, c[0x0][0x398] ;  /* 0x0000e600ff067b82 */ /* 0x001e300000000a00 */
[----:B-1----:R-:W1:Y:S01]  /*00e0*/  LDC.64 R4, c[0x0][0x380] ;  /* 0x0000e000ff047b82 */ /* 0x002e620000000a00 */
[----:B0-----:R-:W-:-:S06]  /*00f0*/  IMAD.WIDE.U32 R6, R0, 0x4, R6 ;  /* 0x0000000400067825 */ /* 0x001fcc00078e0006 */
[----:B------:R-:W2:Y:S02]  /*0100*/  LDG.E R7, desc[UR4][R6.64] ;  /* 0x0000000406077981 */ /* 0x000ea4000c1e1900 */
[C---:B--2---:R-:W-:Y:S01]  /*0110*/  IADD3 R13, PT, PT, R7.reuse, 0x1, RZ ;  /* 0x00000001070d7810 */ /* 0x044fe20007ffe0ff */
[----:B-1----:R-:W-:-:S04]  /*0120*/  IMAD.WIDE.U32 R8, R7, 0x4, R4 ;  /* 0x0000000407087825 */ /* 0x002fc800078e0004 */
[----:B------:R-:W-:Y:S02]  /*0130*/  IMAD.WIDE.U32 R4, R13, 0x4, R4 ;  /* 0x000000040d047825 */ /* 0x000fe400078e0004 */
        /* <DEDUP_REMOVED lines=9> */
.L_x_58:
[----:B0-----:R-:W-:-:S05]  /*01d0*/  IMAD.WIDE.U32 R14, R13, 0x4, R6 ;  /* 0x000000040d0e7825 */ /* 0x001fca00078e0006 */
[----:B------:R-:W1:Y:S01]  /*01e0*/  LDG.E R21, desc[UR4][R14.64] ;  /* 0x000000040e157981 */ /* 0x000e62000c1e1900 */
[----:B------:R-:W-:Y:S02]  /*01f0*/  HFMA2 R19, -RZ, RZ, 0, 5.9604644775390625e-08 ;  /* 0x00000001ff137431 */ /* 0x000fe400000001ff */
[----:B-1----:R-:W-:-:S06]  /*0200*/  IMAD.WIDE.U32 R16, R21, 0x4, R8 ;  /* 0x0000000415107825 */ /* 0x002fcc00078e0008 */
[----:B------:R-:W3:Y:S01]  /*0210*/  ATOMG.E.ADD.STRONG.GPU PT, R16, desc[UR4][R16.64], R19 ;  /* 0x80000013101079a8 */ /* 0x000ee200081ef104 */
[----:B------:R-:W-:Y:S01]  /*0220*/  BSSY.RECONVERGENT B2, `(.L_x_56) ;  /* 0x0000011000027945 */ /* 0x000fe20003800200 */
[----:B---3--:R-:W-:-:S13]  /*0230*/  ISETP.NE.AND P0, PT, R16, RZ, PT ;  /* 0x000000ff1000720c */ /* 0x008fda0003f05270 */
[----:B------:R-:W-:Y:S05]  /*0240*/  @P0 BRA `(.L_x_57) ;  /* 0x0000000000380947 */ /* 0x000fea0003800000 */
[----:B------:R-:W0:Y:S01]  /*0250*/  S2R R17, SR_LANEID ;  /* 0x0000000000117919 */ /* 0x000e220000000000 */
[----:B------:R-:W-:Y:S01]  /*0260*/  VOTEU.ANY UR6, UPT, PT ;  /* 0x0000000000067886 */ /* 0x000fe200038e0100 */
[----:B------:R-:W1:Y:S01]  /*0270*/  LDC.64 R14, c[0x0][0x3b0] ;  /* 0x0000ec00ff0e7b82 */ /* 0x000e620000000a00 */
[----:B------:R-:W0:Y:S08]  /*0280*/  FLO.U32 R2, UR6 ;  /* 0x0000000600027d00 */ /* 0x000e3000080e0000 */
[----:B------:R-:W1:Y:S01]  /*0290*/  POPC R19, UR6 ;  /* 0x0000000600137d09 */ /* 0x000e620008000000 */
[----:B0-----:R-:W-:-:S13]  /*02a0*/  ISETP.EQ.U32.AND P0, PT, R2, R17, PT ;  /* 0x000000110200720c */ /* 0x001fda0003f02070 */
[----:B-1----:R-:W3:Y:S01]  /*02b0*/  @P0 ATOMG.E.ADD.STRONG.GPU PT, R15, desc[UR4][R14.64], R19 ;  /* 0x800000130e0f09a8 */ /* 0x002ee200081ef104 */
[----:B------:R-:W0:Y:S02]  /*02c0*/  S2R R12, SR_LTMASK ;  /* 0x00000000000c7919 */ /* 0x000e240000003900 */
[----:B0-----:R-:W-:-:S06]  /*02d0*/  LOP3.LUT R12, R12, UR6, RZ, 0xc0, !PT ;  /* 0x000000060c0c7c12 */ /* 0x001fcc000f8ec0ff */
[----:B------:R-:W0:Y:S01]  /*02e0*/  POPC R12, R12 ;  /* 0x0000000c000c7309 */ /* 0x000e220000000000 */
[----:B---3--:R-:W0:Y:S02]  /*02f0*/  SHFL.IDX PT, R17, R15, R2, 0x1f ;  /* 0x00001f020f117589 */ /* 0x008e2400000e0000 */
[----:B0-----:R-:W-:-:S04]  /*0300*/  IMAD.IADD R17, R17, 0x1, R12 ;  /* 0x0000000111117824 */ /* 0x001fc800078e020c */
[----:B--2---:R-:W-:-:S05]  /*0310*/  IMAD.WIDE.U32 R16, R17, 0x4, R10 ;  /* 0x0000000411107825 */ /* 0x004fca00078e000a */
[----:B------:R0:W-:Y:S02]  /*0320*/  STG.E desc[UR4][R16.64], R21 ;  /* 0x0000001510007986 */ /* 0x0001e4000c101904 */
.L_x_57:
[----:B------:R-:W-:Y:S05]  /*0330*/  BSYNC.RECONVERGENT B2 ;  /* 0x0000000000027941 */ /* 0x000fea0003800200 */
.L_x_56:
[----:B------:R-:W3:Y:S01]  /*0340*/  LDG.E R2, desc[UR4][R4.64] ;  /* 0x0000000404027981 */ /* 0x000ee2000c1e1900 */
[----:B------:R-:W-:-:S04]  /*0350*/  IADD3 R13, PT, PT, R13, 0x1, RZ ;  /* 0x000000010d0d7810 */ /* 0x000fc80007ffe0ff */
[----:B---3--:R-:W-:-:S13]  /*0360*/  ISETP.GE.U32.AND P0, PT, R13, R2, PT ;  /* 0x000000020d00720c */ /* 0x008fda0003f06070 */
[----:B------:R-:W-:Y:S05]  /*0370*/  @!P0 BRA `(.L_x_58) ;  /* 0xfffffffc00948947 */ /* 0x000fea000383ffff */
[----:B------:R-:W-:Y:S05]  /*0380*/  BSYNC.RECONVERGENT B1 ;  /* 0x0000000000017941 */ /* 0x000fea0003800200 */
.L_x_55:
[----:B------:R-:W2:Y:S02]  /*0390*/  LDC.64 R4, c[0x0][0x3a8] ;  /* 0x0000ea00ff047b82 */ /* 0x000ea40000000a00 */
[----:B--2---:R1:W5:Y:S02]  /*03a0*/  LDG.E R11, desc[UR4][R4.64] ;  /* 0x00000004040b7981 */ /* 0x004364000c1e1900 */
.L_x_54:
[----:B------:R-:W-:Y:S05]  /*03b0*/  BSYNC.RECONVERGENT B0 ;  /* 0x0000000000007941 */ /* 0x000fea0003800200 */
.L_x_53:
[----:B------:R-:W-:-:S05]  /*03c0*/  IMAD.IADD R0, R3, 0x1, R0 ;  /* 0x0000000103007824 */ /* 0x000fca00078e0200 */
[----:B-----5:R-:W-:-:S13]  /*03d0*/  ISETP.GE.U32.AND P0, PT, R0, R11, PT ;  /* 0x0000000b0000720c */ /* 0x020fda0003f06070 */
[----:B------:R-:W-:Y:S05]  /*03e0*/  @!P0 BRA `(.L_x_59) ;  /* 0xfffffffc00388947 */ /* 0x000fea000383ffff */
[----:B------:R-:W-:Y:S05]  /*03f0*/  EXIT ;  /* 0x000000000000794d */ /* 0x000fea0003800000 */
.L_x_60:
        /* <DEDUP_REMOVED lines=16> */
.L_x_63:


//--------------------- .nv.shared._Z23gpu_warp_queuing_kernelPjS_S_S_S_S_S_ --------------------------
	.section	.nv.shared._Z23gpu_warp_queuing_kernelPjS_S_S_S_S_S_,"aw",@nobits
	.sectionflags	@""
	.align	4
.nv.shared._Z23gpu_warp_queuing_kernelPjS_S_S_S_S_S_:
	.zero		25864


//--------------------- .nv.shared.reserved.0     --------------------------
	.section	.nv.shared.reserved.0,"aw",@nobits
	.weak		__nv_reservedSMEM_offset_0_alias
	.size		__nv_reservedSMEM_offset_0_alias, 0, 64
	.other		__nv_reservedSMEM_offset_0_alias,@"STO_CUDA_RESERVED_SHARED STV_DEFAULT"
__nv_reservedSMEM_offset_0_alias:
	.zero		0
	.zero		64


//--------------------- .nv.shared._Z24gpu_block_queuing_kernelPjS_S_S_S_S_S_ --------------------------
	.section	.nv.shared._Z24gpu_block_queuing_kernelPjS_S_S_S_S_S_,"aw",@nobits
	.sectionflags	@""
	.align	4
.nv.shared._Z24gpu_block_queuing_kernelPjS_S_S_S_S_S_:
	.zero		9224


//--------------------- .nv.constant0._Z23gpu_warp_queuing_kernelPjS_S_S_S_S_S_ --------------------------
	.section	.nv.constant0._Z23gpu_warp_queuing_kernelPjS_S_S_S_S_S_,"a",@progbits
	.sectionflags	@""
	.align	4
.nv.constant0._Z23gpu_warp_queuing_kernelPjS_S_S_S_S_S_:
	.zero		952


//--------------------- .nv.constant0._Z24gpu_block_queuing_kernelPjS_S_S_S_S_S_ --------------------------
	.section	.nv.constant0._Z24gpu_block_queuing_kernelPjS_S_S_S_S_S_,"a",@progbits
	.sectionflags	@""
	.align	4
.nv.constant0._Z24gpu_block_queuing_kernelPjS_S_S_S_S_S_:
	.zero		952


//--------------------- .nv.constant0._Z25gpu_global_queuing_kernelPjS_S_S_S_S_S_ --------------------------
	.section	.nv.constant0._Z25gpu_global_queuing_kernelPjS_S_S_S_S_S_,"a",@progbits
	.sectionflags	@""
	.align	4
.nv.constant0._Z25gpu_global_queuing_kernelPjS_S_S_S_S_S_:
	.zero		952


//--------------------- SYMBOLS --------------------------

	.type		.nv.reservedSmem.offset0,@object
	.size		.nv.reservedSmem.offset0,0x4
	.type		.nv.reservedSmem.cap,@object
	.size		.nv.reservedSmem.cap,0x4
